	.target	sm_90a

	.elftype	@"ET_EXEC"


//--------------------- .note.nv.tkinfo           --------------------------
	.section	.note.nv.tkinfo,"",@"SHT_NOTE"
	.sectionflags	@"SHF_NOTE_NV_TKINFO"
	.tkinfo
        /*0018*/ 	.word	0x00000002
        /*0030*/ 	.string	""
        /*0030*/ 	.string	"ptxas"
        /*0030*/ 	.string	"Cuda compilation tools, release 13.0, V13.0.88"
        /*0030*/ 	.string	"Build cuda_13.0.r13.0/compiler.36424714_0"
        /*0030*/ 	.string	"-arch sm_90a -m 64 "



//--------------------- .note.nv.cuinfo           --------------------------
	.section	.note.nv.cuinfo,"",@"SHT_NOTE"
	.sectionflags	@"SHF_NOTE_NV_CUINFO"
        /*0018*/ 	.short	0x0002
        /*001a*/ 	.short	0x005a
        /*001c*/ 	.short	0x0082
	.zero		2


//--------------------- .nv.info                  --------------------------
	.section	.nv.info,"",@"SHT_CUDA_INFO"
	.align	4


	//----- nvinfo : EIATTR_REGCOUNT
	.align		4
        /*0000*/ 	.byte	0x04, 0x2f
        /*0002*/ 	.short	(.L_15 - .L_14)
	.align		4
.L_14:
        /*0004*/ 	.word	index@(_ZN7cutlass13device_kernelINS_4gemm6kernel13GemmUniversalIN4cute5tupleIJiiiiEEENS1_10collective13CollectiveMmaINS1_34MainloopSm90TmaGmmaWarpSpecializedILi28ENS5_IJNS4_1CILi1EEESB_SB_EEENS1_32KernelTmaWarpSpecializedPingpongEEENS5_IJNSA_ILi64EEENSA_ILi192EEENSA_ILi16EEEEEENS_6half_tENS5_IJlSB_lEEESJ_SK_NS4_8TiledMMAINS4_8MMA_AtomIJNS4_4SM904GMMA26MMA_64x192x16_F32F16F16_SSILNSO_5MajorE0ELSQ_0ELNSO_7ScaleInE1ELSR_1EEEEEENS4_6LayoutISC_NS5_IJNSA_ILi0EEESV_SV_EEEEENS5_IJNS4_10UnderscoreESY_SY_EEEEENS4_13SM90_TMA_LOADENS4_14ComposedLayoutINS4_7SwizzleILi1ELi4ELi3EEENS4_18smem_ptr_flag_bitsILi16EEENSU_INS5_IJNSA_ILi8EEESH_EEENS5_IJSH_SB_EEEEEEEvNS4_8identityES11_S1B_vS1C_EENS_8epilogue10collective6detail29Sm90TmaWarpSpecializedAdapterINS1F_15DefaultEpilogueISJ_SK_SK_NS1E_6thread17LinearCombinationISJ_Li1EffLNS1J_9ScaleType4KindE0ELNS_15FloatRoundStyleE2ESJ_EENS1_15EpilogueDefaultEEEEEvvEEEEvNT_6ParamsE)
        /*0008*/ 	.word	0x000000a8


	//----- nvinfo : EIATTR_FRAME_SIZE
	.align		4
.L_15:
        /*000c*/ 	.byte	0x04, 0x11
        /*000e*/ 	.short	(.L_17 - .L_16)
	.align		4
.L_16:
        /*0010*/ 	.word	index@(_ZN7cutlass13device_kernelINS_4gemm6kernel13GemmUniversalIN4cute5tupleIJiiiiEEENS1_10collective13CollectiveMmaINS1_34MainloopSm90TmaGmmaWarpSpecializedILi28ENS5_IJNS4_1CILi1EEESB_SB_EEENS1_32KernelTmaWarpSpecializedPingpongEEENS5_IJNSA_ILi64EEENSA_ILi192EEENSA_ILi16EEEEEENS_6half_tENS5_IJlSB_lEEESJ_SK_NS4_8TiledMMAINS4_8MMA_AtomIJNS4_4SM904GMMA26MMA_64x192x16_F32F16F16_SSILNSO_5MajorE0ELSQ_0ELNSO_7ScaleInE1ELSR_1EEEEEENS4_6LayoutISC_NS5_IJNSA_ILi0EEESV_SV_EEEEENS5_IJNS4_10UnderscoreESY_SY_EEEEENS4_13SM90_TMA_LOADENS4_14ComposedLayoutINS4_7SwizzleILi1ELi4ELi3EEENS4_18smem_ptr_flag_bitsILi16EEENSU_INS5_IJNSA_ILi8EEESH_EEENS5_IJSH_SB_EEEEEEEvNS4_8identityES11_S1B_vS1C_EENS_8epilogue10collective6detail29Sm90TmaWarpSpecializedAdapterINS1F_15DefaultEpilogueISJ_SK_SK_NS1E_6thread17LinearCombinationISJ_Li1EffLNS1J_9ScaleType4KindE0ELNS_15FloatRoundStyleE2ESJ_EENS1_15EpilogueDefaultEEEEEvvEEEEvNT_6ParamsE)
        /*0014*/ 	.word	0x00000008


	//----- nvinfo : EIATTR_MIN_STACK_SIZE
	.align		4
.L_17:
        /*0018*/ 	.byte	0x04, 0x12
        /*001a*/ 	.short	(.L_19 - .L_18)
	.align		4
.L_18:
        /*001c*/ 	.word	index@(_ZN7cutlass13device_kernelINS_4gemm6kernel13GemmUniversalIN4cute5tupleIJiiiiEEENS1_10collective13CollectiveMmaINS1_34MainloopSm90TmaGmmaWarpSpecializedILi28ENS5_IJNS4_1CILi1EEESB_SB_EEENS1_32KernelTmaWarpSpecializedPingpongEEENS5_IJNSA_ILi64EEENSA_ILi192EEENSA_ILi16EEEEEENS_6half_tENS5_IJlSB_lEEESJ_SK_NS4_8TiledMMAINS4_8MMA_AtomIJNS4_4SM904GMMA26MMA_64x192x16_F32F16F16_SSILNSO_5MajorE0ELSQ_0ELNSO_7ScaleInE1ELSR_1EEEEEENS4_6LayoutISC_NS5_IJNSA_ILi0EEESV_SV_EEEEENS5_IJNS4_10UnderscoreESY_SY_EEEEENS4_13SM90_TMA_LOADENS4_14ComposedLayoutINS4_7SwizzleILi1ELi4ELi3EEENS4_18smem_ptr_flag_bitsILi16EEENSU_INS5_IJNSA_ILi8EEESH_EEENS5_IJSH_SB_EEEEEEEvNS4_8identityES11_S1B_vS1C_EENS_8epilogue10collective6detail29Sm90TmaWarpSpecializedAdapterINS1F_15DefaultEpilogueISJ_SK_SK_NS1E_6thread17LinearCombinationISJ_Li1EffLNS1J_9ScaleType4KindE0ELNS_15FloatRoundStyleE2ESJ_EENS1_15EpilogueDefaultEEEEEvvEEEEvNT_6ParamsE)
        /*0020*/ 	.word	0x00000008
.L_19:


//--------------------- .nv.compat                --------------------------
	.section	.nv.compat,"",@"SHT_CUDA_COMPAT_INFO"
	.align	4
        /*0000*/ 	.byte	0x02, 0x09, 0x01, 0x00, 0x02, 0x02, 0x04, 0x00, 0x02, 0x05, 0x05, 0x00, 0x03, 0x07, 0x01, 0x01
        /*0010*/ 	.byte	0x02, 0x03, 0x01, 0x00, 0x02, 0x06, 0x01, 0x00, 0x04, 0x0b, 0x08, 0x00, 0x00, 0x00, 0x00, 0x00
        /*0020*/ 	.byte	0x00, 0x00, 0x00, 0x00


//--------------------- .nv.info._ZN7cutlass13device_kernelINS_4gemm6kernel13GemmUniversalIN4cute5tupleIJiiiiEEENS1_10collective13CollectiveMmaINS1_34MainloopSm90TmaGmmaWarpSpecializedILi28ENS5_IJNS4_1CILi1EEESB_SB_EEENS1_32KernelTmaWarpSpecializedPingpongEEENS5_IJNSA_ILi64EEENSA_ILi192EEENSA_ILi16EEEEEENS_6half_tENS5_IJlSB_lEEESJ_SK_NS4_8TiledMMAINS4_8MMA_AtomIJNS4_4SM904GMMA26MMA_64x192x16_F32F16F16_SSILNSO_5MajorE0ELSQ_0ELNSO_7ScaleInE1ELSR_1EEEEEENS4_6LayoutISC_NS5_IJNSA_ILi0EEESV_SV_EEEEENS5_IJNS4_10UnderscoreESY_SY_EEEEENS4_13SM90_TMA_LOADENS4_14ComposedLayoutINS4_7SwizzleILi1ELi4ELi3EEENS4_18smem_ptr_flag_bitsILi16EEENSU_INS5_IJNSA_ILi8EEESH_EEENS5_IJSH_SB_EEEEEEEvNS4_8identityES11_S1B_vS1C_EENS_8epilogue10collective6detail29Sm90TmaWarpSpecializedAdapterINS1F_15DefaultEpilogueISJ_SK_SK_NS1E_6thread17LinearCombinationISJ_Li1EffLNS1J_9ScaleType4KindE0ELNS_15FloatRoundStyleE2ESJ_EENS1_15EpilogueDefaultEEEEEvvEEEEvNT_6ParamsE --------------------------
	.section	.nv.info._ZN7cutlass13device_kernelINS_4gemm6kernel13GemmUniversalIN4cute5tupleIJiiiiEEENS1_10collective13CollectiveMmaINS1_34MainloopSm90TmaGmmaWarpSpecializedILi28ENS5_IJNS4_1CILi1EEESB_SB_EEENS1_32KernelTmaWarpSpecializedPingpongEEENS5_IJNSA_ILi64EEENSA_ILi192EEENSA_ILi16EEEEEENS_6half_tENS5_IJlSB_lEEESJ_SK_NS4_8TiledMMAINS4_8MMA_AtomIJNS4_4SM904GMMA26MMA_64x192x16_F32F16F16_SSILNSO_5MajorE0ELSQ_0ELNSO_7ScaleInE1ELSR_1EEEEEENS4_6LayoutISC_NS5_IJNSA_ILi0EEESV_SV_EEEEENS5_IJNS4_10UnderscoreESY_SY_EEEEENS4_13SM90_TMA_LOADENS4_14ComposedLayoutINS4_7SwizzleILi1ELi4ELi3EEENS4_18smem_ptr_flag_bitsILi16EEENSU_INS5_IJNSA_ILi8EEESH_EEENS5_IJSH_SB_EEEEEEEvNS4_8identityES11_S1B_vS1C_EENS_8epilogue10collective6detail29Sm90TmaWarpSpecializedAdapterINS1F_15DefaultEpilogueISJ_SK_SK_NS1E_6thread17LinearCombinationISJ_Li1EffLNS1J_9ScaleType4KindE0ELNS_15FloatRoundStyleE2ESJ_EENS1_15EpilogueDefaultEEEEEvvEEEEvNT_6ParamsE,"",@"SHT_CUDA_INFO"
	.sectionflags	@""
	.align	4


	//----- nvinfo : EIATTR_CUDA_API_VERSION
	.align		4
        /*0000*/ 	.byte	0x04, 0x37
        /*0002*/ 	.short	(.L_21 - .L_20)
.L_20:
        /*0004*/ 	.word	0x00000082


	//----- nvinfo : EIATTR_KPARAM_INFO
	.align		4
.L_21:
        /*0008*/ 	.byte	0x04, 0x17
        /*000a*/ 	.short	(.L_23 - .L_22)
.L_22:
        /*000c*/ 	.word	0x00000000
        /*0010*/ 	.short	0x0000
        /*0012*/ 	.short	0x0070
        /*0014*/ 	.byte	0x00, 0xf0, 0x01, 0x10


	//----- nvinfo : EIATTR_SPARSE_MMA_MASK
	.align		4
.L_23:
        /*0018*/ 	.byte	0x03, 0x50
        /*001a*/ 	.short	0x0000


	//----- nvinfo : EIATTR_MAXREG_COUNT
	.align		4
        /*001c*/ 	.byte	0x03, 0x1b
        /*001e*/ 	.short	0x00a8


	//----- nvinfo : EIATTR_NUM_BARRIERS
	.align		4
        /*0020*/ 	.byte	0x02, 0x4c
        /*0022*/ 	.byte	0x01
	.zero		1


	//----- nvinfo : EIATTR_EXTERNS
	.align		4
        /*0024*/ 	.byte	0x04, 0x0f
        /*0026*/ 	.short	(.L_25 - .L_24)


	//   ....[0]....
	.align		4
.L_24:
        /*0028*/ 	.word	index@(__assertfail)


	//----- nvinfo : EIATTR_ANNOTATIONS
	.align		4
.L_25:
        /*002c*/ 	.byte	0x04, 0x55
        /*002e*/ 	.short	(.L_27 - .L_26)


	//   ....[0]....
.L_26:
        /*0030*/ 	.word	0x00000001
        /*0034*/ 	.byte	0x00, 0x0e, 0x00, 0x00, 0x01, 0x00, 0x00, 0x00, 0x90, 0x7e, 0x00, 0x00, 0x01, 0x00, 0x00, 0x00
        /*0044*/ 	.byte	0xa0, 0x8a, 0x00, 0x00


	//----- nvinfo : EIATTR_MERCURY_ISA_VERSION
	.align		4
.L_27:
        /*0048*/ 	.byte	0x03, 0x5f
        /*004a*/ 	.short	0x0101


	//----- nvinfo : EIATTR_INT_WARP_WIDE_INSTR_OFFSETS
	.align		4
        /*004c*/ 	.byte	0x04, 0x31
        /*004e*/ 	.short	(.L_29 - .L_28)


	//   ....[0]....
.L_28:
        /*0050*/ 	.word	0x00000710


	//   ....[1]....
        /*0054*/ 	.word	0x00000730


	//   ....[2]....
        /*0058*/ 	.word	0x000007b0


	//   ....[3]....
        /*005c*/ 	.word	0x000007c0


	//   ....[4]....
        /*0060*/ 	.word	0x000007d0


	//   ....[5]....
        /*0064*/ 	.word	0x000007f0


	//   ....[6]....
        /*0068*/ 	.word	0x00000880


	//   ....[7]....
        /*006c*/ 	.word	0x000008a0


	//----- nvinfo : EIATTR_COOP_GROUP_MASK_REGIDS
	.align		4
.L_29:
        /*0070*/ 	.byte	0x04, 0x29
        /*0072*/ 	.short	(.L_31 - .L_30)


	//   ....[0]....
.L_30:
        /*0074*/ 	.word	0xffffffff


	//   ....[1]....
        /*0078*/ 	.word	0xffffffff


	//   ....[2]....
        /*007c*/ 	.word	0xffffffff


	//   ....[3]....
        /*0080*/ 	.word	0xffffffff


	//   ....[4]....
        /*0084*/ 	.word	0xffffffff


	//   ....[5]....
        /*0088*/ 	.word	0xffffffff


	//----- nvinfo : EIATTR_COOP_GROUP_INSTR_OFFSETS
	.align		4
.L_31:
        /*008c*/ 	.byte	0x04, 0x28
        /*008e*/ 	.short	(.L_33 - .L_32)


	//   ....[0]....
.L_32:
        /*0090*/ 	.word	0x00000070


	//   ....[1]....
        /*0094*/ 	.word	0x00000080


	//   ....[2]....
        /*0098*/ 	.word	0x00000140


	//   ....[3]....
        /*009c*/ 	.word	0x00000600


	//   ....[4]....
        /*00a0*/ 	.word	0x00000640


	//   ....[5]....
        /*00a4*/ 	.word	0x00000690


	//----- nvinfo : EIATTR_REG_RECONFIG
	.align		4
.L_33:
        /*00a8*/ 	.byte	0x01, 0x54
	.zero		2


	//----- nvinfo : EIATTR_SYSCALL_OFFSETS
	.align		4
        /*00ac*/ 	.byte	0x04, 0x46
        /*00ae*/ 	.short	(.L_35 - .L_34)


	//   ....[0]....
.L_34:
        /*00b0*/ 	.word	0x000018b0


	//----- nvinfo : EIATTR_MBARRIER_INSTR_OFFSETS
	.align		4
.L_35:
        /*00b4*/ 	.byte	0x04, 0x39
        /*00b6*/ 	.short	(.L_37 - .L_36)


	//   ....[0]....
.L_36:
        /*00b8*/ 	.word	0x00000260
        /*00bc*/ 	.word	0x000000ff
        /*00c0*/ 	.word	0x00000000
        /*00c4*/ 	.short	0x0100
        /*00c6*/ 	.byte	0x08
	.zero		1


	//   ....[1]....
        /*00c8*/ 	.word	0x00000270
        /*00cc*/ 	.word	0x000000ff
        /*00d0*/ 	.word	0x000000e0
        /*00d4*/ 	.short	0x0100
        /*00d6*/ 	.byte	0x08
	.zero		1


	//   ....[2]....
        /*00d8*/ 	.word	0x00000280
        /*00dc*/ 	.word	0x000000ff
        /*00e0*/ 	.word	0x00000008
        /*00e4*/ 	.short	0x0100
        /*00e6*/ 	.byte	0x08
	.zero		1


	//   ....[3]....
        /*00e8*/ 	.word	0x00000290
        /*00ec*/ 	.word	0x000000ff
        /*00f0*/ 	.word	0x000000e8
        /*00f4*/ 	.short	0x0100
        /*00f6*/ 	.byte	0x08
	.zero		1


	//   ....[4]....
        /*00f8*/ 	.word	0x000002a0
        /*00fc*/ 	.word	0x000000ff
        /*0100*/ 	.word	0x00000010
        /*0104*/ 	.short	0x0100
        /*0106*/ 	.byte	0x08
	.zero		1


	//   ....[5]....
        /*0108*/ 	.word	0x000002b0
        /*010c*/ 	.word	0x000000ff
        /*0110*/ 	.word	0x000000f0
        /*0114*/ 	.short	0x0100
        /*0116*/ 	.byte	0x08
	.zero		1


	//   ....[6]....
        /*0118*/ 	.word	0x000002c0
        /*011c*/ 	.word	0x000000ff
        /*0120*/ 	.word	0x00000018
        /*0124*/ 	.short	0x0100
        /*0126*/ 	.byte	0x08
	.zero		1


	//   ....[7]....
        /*0128*/ 	.word	0x000002d0
        /*012c*/ 	.word	0x000000ff
        /*0130*/ 	.word	0x000000f8
        /*0134*/ 	.short	0x0100
        /*0136*/ 	.byte	0x08
	.zero		1


	//   ....[8]....
        /*0138*/ 	.word	0x000002e0
        /*013c*/ 	.word	0x000000ff
        /*0140*/ 	.word	0x00000020
        /*0144*/ 	.short	0x0100
        /*0146*/ 	.byte	0x08
	.zero		1


	//   ....[9]....
        /*0148*/ 	.word	0x000002f0
        /*014c*/ 	.word	0x000000ff
        /*0150*/ 	.word	0x00000100
        /*0154*/ 	.short	0x0100
        /*0156*/ 	.byte	0x08
	.zero		1


	//   ....[10]....
        /*0158*/ 	.word	0x00000300
        /*015c*/ 	.word	0x000000ff
        /*0160*/ 	.word	0x00000028
        /*0164*/ 	.short	0x0100
        /*0166*/ 	.byte	0x08
	.zero		1


	//   ....[11]....
        /*0168*/ 	.word	0x00000310
        /*016c*/ 	.word	0x000000ff
        /*0170*/ 	.word	0x00000108
        /*0174*/ 	.short	0x0100
        /*0176*/ 	.byte	0x08
	.zero		1


	//   ....[12]....
        /*0178*/ 	.word	0x00000320
        /*017c*/ 	.word	0x000000ff
        /*0180*/ 	.word	0x00000030
        /*0184*/ 	.short	0x0100
        /*0186*/ 	.byte	0x08
	.zero		1


	//   ....[13]....
        /*0188*/ 	.word	0x00000330
        /*018c*/ 	.word	0x000000ff
        /*0190*/ 	.word	0x00000110
        /*0194*/ 	.short	0x0100
        /*0196*/ 	.byte	0x08
	.zero		1


	//   ....[14]....
        /*0198*/ 	.word	0x00000340
        /*019c*/ 	.word	0x000000ff
        /*01a0*/ 	.word	0x00000038
        /*01a4*/ 	.short	0x0100
        /*01a6*/ 	.byte	0x08
	.zero		1


	//   ....[15]....
        /*01a8*/ 	.word	0x00000350
        /*01ac*/ 	.word	0x000000ff
        /*01b0*/ 	.word	0x00000118
        /*01b4*/ 	.short	0x0100
        /*01b6*/ 	.byte	0x08
	.zero		1


	//   ....[16]....
        /*01b8*/ 	.word	0x00000360
        /*01bc*/ 	.word	0x000000ff
        /*01c0*/ 	.word	0x00000040
        /*01c4*/ 	.short	0x0100
        /*01c6*/ 	.byte	0x08
	.zero		1


	//   ....[17]....
        /*01c8*/ 	.word	0x00000370
        /*01cc*/ 	.word	0x000000ff
        /*01d0*/ 	.word	0x00000120
        /*01d4*/ 	.short	0x0100
        /*01d6*/ 	.byte	0x08
	.zero		1


	//   ....[18]....
        /*01d8*/ 	.word	0x00000380
        /*01dc*/ 	.word	0x000000ff
        /*01e0*/ 	.word	0x00000048
        /*01e4*/ 	.short	0x0100
        /*01e6*/ 	.byte	0x08
	.zero		1


	//   ....[19]....
        /*01e8*/ 	.word	0x00000390
        /*01ec*/ 	.word	0x000000ff
        /*01f0*/ 	.word	0x00000128
        /*01f4*/ 	.short	0x0100
        /*01f6*/ 	.byte	0x08
	.zero		1


	//   ....[20]....
        /*01f8*/ 	.word	0x000003a0
        /*01fc*/ 	.word	0x000000ff
        /*0200*/ 	.word	0x00000050
        /*0204*/ 	.short	0x0100
        /*0206*/ 	.byte	0x08
	.zero		1


	//   ....[21]....
        /*0208*/ 	.word	0x000003b0
        /*020c*/ 	.word	0x000000ff
        /*0210*/ 	.word	0x00000130
        /*0214*/ 	.short	0x0100
        /*0216*/ 	.byte	0x08
	.zero		1


	//   ....[22]....
        /*0218*/ 	.word	0x000003c0
        /*021c*/ 	.word	0x000000ff
        /*0220*/ 	.word	0x00000058
        /*0224*/ 	.short	0x0100
        /*0226*/ 	.byte	0x08
	.zero		1


	//   ....[23]....
        /*0228*/ 	.word	0x000003d0
        /*022c*/ 	.word	0x000000ff
        /*0230*/ 	.word	0x00000138
        /*0234*/ 	.short	0x0100
        /*0236*/ 	.byte	0x08
	.zero		1


	//   ....[24]....
        /*0238*/ 	.word	0x000003e0
        /*023c*/ 	.word	0x000000ff
        /*0240*/ 	.word	0x00000060
        /*0244*/ 	.short	0x0100
        /*0246*/ 	.byte	0x08
	.zero		1


	//   ....[25]....
        /*0248*/ 	.word	0x000003f0
        /*024c*/ 	.word	0x000000ff
        /*0250*/ 	.word	0x00000140
        /*0254*/ 	.short	0x0100
        /*0256*/ 	.byte	0x08
	.zero		1


	//   ....[26]....
        /*0258*/ 	.word	0x00000400
        /*025c*/ 	.word	0x000000ff
        /*0260*/ 	.word	0x00000068
        /*0264*/ 	.short	0x0100
        /*0266*/ 	.byte	0x08
	.zero		1


	//   ....[27]....
        /*0268*/ 	.word	0x00000410
        /*026c*/ 	.word	0x000000ff
        /*0270*/ 	.word	0x00000148
        /*0274*/ 	.short	0x0100
        /*0276*/ 	.byte	0x08
	.zero		1


	//   ....[28]....
        /*0278*/ 	.word	0x00000420
        /*027c*/ 	.word	0x000000ff
        /*0280*/ 	.word	0x00000070
        /*0284*/ 	.short	0x0100
        /*0286*/ 	.byte	0x08
	.zero		1


	//   ....[29]....
        /*0288*/ 	.word	0x00000430
        /*028c*/ 	.word	0x000000ff
        /*0290*/ 	.word	0x00000150
        /*0294*/ 	.short	0x0100
        /*0296*/ 	.byte	0x08
	.zero		1


	//   ....[30]....
        /*0298*/ 	.word	0x00000440
        /*029c*/ 	.word	0x000000ff
        /*02a0*/ 	.word	0x00000078
        /*02a4*/ 	.short	0x0100
        /*02a6*/ 	.byte	0x08
	.zero		1


	//   ....[31]....
        /*02a8*/ 	.word	0x00000450
        /*02ac*/ 	.word	0x000000ff
        /*02b0*/ 	.word	0x00000158
        /*02b4*/ 	.short	0x0100
        /*02b6*/ 	.byte	0x08
	.zero		1


	//   ....[32]....
        /*02b8*/ 	.word	0x00000460
        /*02bc*/ 	.word	0x000000ff
        /*02c0*/ 	.word	0x00000080
        /*02c4*/ 	.short	0x0100
        /*02c6*/ 	.byte	0x08
	.zero		1


	//   ....[33]....
        /*02c8*/ 	.word	0x00000470
        /*02cc*/ 	.word	0x000000ff
        /*02d0*/ 	.word	0x00000160
        /*02d4*/ 	.short	0x0100
        /*02d6*/ 	.byte	0x08
	.zero		1


	//   ....[34]....
        /*02d8*/ 	.word	0x00000480
        /*02dc*/ 	.word	0x000000ff
        /*02e0*/ 	.word	0x00000088
        /*02e4*/ 	.short	0x0100
        /*02e6*/ 	.byte	0x08
	.zero		1


	//   ....[35]....
        /*02e8*/ 	.word	0x00000490
        /*02ec*/ 	.word	0x000000ff
        /*02f0*/ 	.word	0x00000168
        /*02f4*/ 	.short	0x0100
        /*02f6*/ 	.byte	0x08
	.zero		1


	//   ....[36]....
        /*02f8*/ 	.word	0x000004a0
        /*02fc*/ 	.word	0x000000ff
        /*0300*/ 	.word	0x00000090
        /*0304*/ 	.short	0x0100
        /*0306*/ 	.byte	0x08
	.zero		1


	//   ....[37]....
        /*0308*/ 	.word	0x000004b0
        /*030c*/ 	.word	0x000000ff
        /*0310*/ 	.word	0x00000170
        /*0314*/ 	.short	0x0100
        /*0316*/ 	.byte	0x08
	.zero		1


	//   ....[38]....
        /*0318*/ 	.word	0x000004c0
        /*031c*/ 	.word	0x000000ff
        /*0320*/ 	.word	0x00000098
        /*0324*/ 	.short	0x0100
        /*0326*/ 	.byte	0x08
	.zero		1


	//   ....[39]....
        /*0328*/ 	.word	0x000004d0
        /*032c*/ 	.word	0x000000ff
        /*0330*/ 	.word	0x00000178
        /*0334*/ 	.short	0x0100
        /*0336*/ 	.byte	0x08
	.zero		1


	//   ....[40]....
        /*0338*/ 	.word	0x000004e0
        /*033c*/ 	.word	0x000000ff
        /*0340*/ 	.word	0x000000a0
        /*0344*/ 	.short	0x0100
        /*0346*/ 	.byte	0x08
	.zero		1


	//   ....[41]....
        /*0348*/ 	.word	0x000004f0
        /*034c*/ 	.word	0x000000ff
        /*0350*/ 	.word	0x00000180
        /*0354*/ 	.short	0x0100
        /*0356*/ 	.byte	0x08
	.zero		1


	//   ....[42]....
        /*0358*/ 	.word	0x00000500
        /*035c*/ 	.word	0x000000ff
        /*0360*/ 	.word	0x000000a8
        /*0364*/ 	.short	0x0100
        /*0366*/ 	.byte	0x08
	.zero		1


	//   ....[43]....
        /*0368*/ 	.word	0x00000510
        /*036c*/ 	.word	0x000000ff
        /*0370*/ 	.word	0x00000188
        /*0374*/ 	.short	0x0100
        /*0376*/ 	.byte	0x08
	.zero		1


	//   ....[44]....
        /*0378*/ 	.word	0x00000520
        /*037c*/ 	.word	0x000000ff
        /*0380*/ 	.word	0x000000b0
        /*0384*/ 	.short	0x0100
        /*0386*/ 	.byte	0x08
	.zero		1


	//   ....[45]....
        /*0388*/ 	.word	0x00000530
        /*038c*/ 	.word	0x000000ff
        /*0390*/ 	.word	0x00000190
        /*0394*/ 	.short	0x0100
        /*0396*/ 	.byte	0x08
	.zero		1


	//   ....[46]....
        /*0398*/ 	.word	0x00000540
        /*039c*/ 	.word	0x000000ff
        /*03a0*/ 	.word	0x000000b8
        /*03a4*/ 	.short	0x0100
        /*03a6*/ 	.byte	0x08
	.zero		1


	//   ....[47]....
        /*03a8*/ 	.word	0x00000550
        /*03ac*/ 	.word	0x000000ff
        /*03b0*/ 	.word	0x00000198
        /*03b4*/ 	.short	0x0100
        /*03b6*/ 	.byte	0x08
	.zero		1


	//   ....[48]....
        /*03b8*/ 	.word	0x00000560
        /*03bc*/ 	.word	0x000000ff
        /*03c0*/ 	.word	0x000000c0
        /*03c4*/ 	.short	0x0100
        /*03c6*/ 	.byte	0x08
	.zero		1


	//   ....[49]....
        /*03c8*/ 	.word	0x00000570
        /*03cc*/ 	.word	0x000000ff
        /*03d0*/ 	.word	0x000001a0
        /*03d4*/ 	.short	0x0100
        /*03d6*/ 	.byte	0x08
	.zero		1


	//   ....[50]....
        /*03d8*/ 	.word	0x00000580
        /*03dc*/ 	.word	0x000000ff
        /*03e0*/ 	.word	0x000000c8
        /*03e4*/ 	.short	0x0100
        /*03e6*/ 	.byte	0x08
	.zero		1


	//   ....[51]....
        /*03e8*/ 	.word	0x00000590
        /*03ec*/ 	.word	0x000000ff
        /*03f0*/ 	.word	0x000001a8
        /*03f4*/ 	.short	0x0100
        /*03f6*/ 	.byte	0x08
	.zero		1


	//   ....[52]....
        /*03f8*/ 	.word	0x000005a0
        /*03fc*/ 	.word	0x000000ff
        /*0400*/ 	.word	0x000000d0
        /*0404*/ 	.short	0x0100
        /*0406*/ 	.byte	0x08
	.zero		1


	//   ....[53]....
        /*0408*/ 	.word	0x000005b0
        /*040c*/ 	.word	0x000000ff
        /*0410*/ 	.word	0x000001b0
        /*0414*/ 	.short	0x0100
        /*0416*/ 	.byte	0x08
	.zero		1


	//   ....[54]....
        /*0418*/ 	.word	0x000005c0
        /*041c*/ 	.word	0x000000ff
        /*0420*/ 	.word	0x000000d8
        /*0424*/ 	.short	0x0100
        /*0426*/ 	.byte	0x08
	.zero		1


	//   ....[55]....
        /*0428*/ 	.word	0x000005d0
        /*042c*/ 	.word	0x000000ff
        /*0430*/ 	.word	0x000001b8
        /*0434*/ 	.short	0x0100
        /*0436*/ 	.byte	0x08
	.zero		1


	//   ....[56]....
        /*0438*/ 	.word	0x000008e0
        /*043c*/ 	.word	0x000000ff
        /*0440*/ 	.word	0x000001f0
        /*0444*/ 	.short	0x0100
        /*0446*/ 	.byte	0x08
	.zero		1


	//   ....[57]....
        /*0448*/ 	.word	0x00000950
        /*044c*/ 	.word	0x000000ff
        /*0450*/ 	.word	0x000001f8
        /*0454*/ 	.short	0x0100
        /*0456*/ 	.byte	0x08
	.zero		1


	//   ....[58]....
        /*0458*/ 	.word	0x00000970
        /*045c*/ 	.word	0x000000ff
        /*0460*/ 	.word	0x000001d0
        /*0464*/ 	.short	0x0100
        /*0466*/ 	.byte	0x09
	.zero		1


	//   ....[59]....
        /*0468*/ 	.word	0x00000980
        /*046c*/ 	.word	0x000000ff
        /*0470*/ 	.word	0x000001d8
        /*0474*/ 	.short	0x0100
        /*0476*/ 	.byte	0x09
	.zero		1


	//   ....[60]....
        /*0478*/ 	.word	0x00000990
        /*047c*/ 	.word	0x000000ff
        /*0480*/ 	.word	0x000001e0
        /*0484*/ 	.short	0x0100
        /*0486*/ 	.byte	0x09
	.zero		1


	//   ....[61]....
        /*0488*/ 	.word	0x000009a0
        /*048c*/ 	.word	0x000000ff
        /*0490*/ 	.word	0x000001e8
        /*0494*/ 	.short	0x0100
        /*0496*/ 	.byte	0x09
	.zero		1


	//   ....[62]....
        /*0498*/ 	.word	0x00001790
        /*049c*/ 	.word	0x0000007d
        /*04a0*/ 	.word	0x00000000
        /*04a4*/ 	.short	0x010a
        /*04a6*/ 	.byte	0x2a
	.zero		1


	//   ....[63]....
        /*04a8*/ 	.word	0x00001930
        /*04ac*/ 	.word	0x00000003
        /*04b0*/ 	.word	0x00000000
        /*04b4*/ 	.short	0x010a
        /*04b6*/ 	.byte	0x3f
	.zero		1


	//   ....[64]....
        /*04b8*/ 	.word	0x00001990
        /*04bc*/ 	.word	0x00000003
        /*04c0*/ 	.word	0x00000000
        /*04c4*/ 	.short	0x010a
        /*04c6*/ 	.byte	0x3f
	.zero		1


	//   ....[65]....
        /*04c8*/ 	.word	0x00001b80
        /*04cc*/ 	.word	0x000000ff
        /*04d0*/ 	.word	0x00000000
        /*04d4*/ 	.short	0x010a
        /*04d6*/ 	.byte	0x04
	.zero		1


	//   ....[66]....
        /*04d8*/ 	.word	0x00001bc0
        /*04dc*/ 	.word	0x000000ff
        /*04e0*/ 	.word	0x00000000
        /*04e4*/ 	.short	0x010a
        /*04e6*/ 	.byte	0x04
	.zero		1


	//   ....[67]....
        /*04e8*/ 	.word	0x00001cb0
        /*04ec*/ 	.word	0x000000ff
        /*04f0*/ 	.word	0x00000000
        /*04f4*/ 	.short	0x0101
        /*04f6*/ 	.byte	0x04
	.zero		1


	//   ....[68]....
        /*04f8*/ 	.word	0x00001da0
        /*04fc*/ 	.word	0x0000007e
        /*0500*/ 	.word	0x00000000
        /*0504*/ 	.short	0x0101
        /*0506*/ 	.byte	0x2d
	.zero		1


	//   ....[69]....
        /*0508*/ 	.word	0x00001e70
        /*050c*/ 	.word	0x000000ff
        /*0510*/ 	.word	0x00000000
        /*0514*/ 	.short	0x0101
        /*0516*/ 	.byte	0x04
	.zero		1


	//   ....[70]....
        /*0518*/ 	.word	0x00001f20
        /*051c*/ 	.word	0x0000007d
        /*0520*/ 	.word	0x00000010
        /*0524*/ 	.short	0x010a
        /*0526*/ 	.byte	0x2a
	.zero		1


	//   ....[71]....
        /*0528*/ 	.word	0x00007eb0
        /*052c*/ 	.word	0x00000080
        /*0530*/ 	.word	0x00000000
        /*0534*/ 	.short	0x0101
        /*0536*/ 	.byte	0x2d
	.zero		1


	//   ....[72]....
        /*0538*/ 	.word	0x00008810
        /*053c*/ 	.word	0x0000000a
        /*0540*/ 	.word	0x000000e0
        /*0544*/ 	.short	0x010a
        /*0546*/ 	.byte	0x3f
	.zero		1


	//   ....[73]....
        /*0548*/ 	.word	0x00008bc0
        /*054c*/ 	.word	0x00000002
        /*0550*/ 	.word	0x000001f8
        /*0554*/ 	.short	0x0101
        /*0556*/ 	.byte	0x3f
	.zero		1


	//   ....[74]....
        /*0558*/ 	.word	0x00009330
        /*055c*/ 	.word	0x00000007
        /*0560*/ 	.word	0x00000000
        /*0564*/ 	.short	0x010a
        /*0566*/ 	.byte	0x3f
	.zero		1


	//   ....[75]....
        /*0568*/ 	.word	0x000093b0
        /*056c*/ 	.word	0x00000009
        /*0570*/ 	.word	0x00000000
        /*0574*/ 	.short	0x010a
        /*0576*/ 	.byte	0x3f
	.zero		1


	//   ....[76]....
        /*0578*/ 	.word	0x00009440
        /*057c*/ 	.word	0x00000006
        /*0580*/ 	.word	0x00000000
        /*0584*/ 	.short	0x010a
        /*0586*/ 	.byte	0x3f
	.zero		1


	//   ....[77]....
        /*0588*/ 	.word	0x000094d0
        /*058c*/ 	.word	0x00000009
        /*0590*/ 	.word	0x00000000
        /*0594*/ 	.short	0x010a
        /*0596*/ 	.byte	0x3f
	.zero		1


	//   ....[78]....
        /*0598*/ 	.word	0x00009560
        /*059c*/ 	.word	0x00000006
        /*05a0*/ 	.word	0x00000000
        /*05a4*/ 	.short	0x010a
        /*05a6*/ 	.byte	0x3f
	.zero		1


	//   ....[79]....
        /*05a8*/ 	.word	0x000095f0
        /*05ac*/ 	.word	0x00000009
        /*05b0*/ 	.word	0x00000000
        /*05b4*/ 	.short	0x010a
        /*05b6*/ 	.byte	0x3f
	.zero		1


	//   ....[80]....
        /*05b8*/ 	.word	0x00009680
        /*05bc*/ 	.word	0x00000006
        /*05c0*/ 	.word	0x00000000
        /*05c4*/ 	.short	0x010a
        /*05c6*/ 	.byte	0x3f
	.zero		1


	//   ....[81]....
        /*05c8*/ 	.word	0x00009710
        /*05cc*/ 	.word	0x00000009
        /*05d0*/ 	.word	0x00000000
        /*05d4*/ 	.short	0x010a
        /*05d6*/ 	.byte	0x3f
	.zero		1


	//   ....[82]....
        /*05d8*/ 	.word	0x000097a0
        /*05dc*/ 	.word	0x00000006
        /*05e0*/ 	.word	0x00000000
        /*05e4*/ 	.short	0x010a
        /*05e6*/ 	.byte	0x3f
	.zero		1


	//   ....[83]....
        /*05e8*/ 	.word	0x00009830
        /*05ec*/ 	.word	0x00000009
        /*05f0*/ 	.word	0x00000000
        /*05f4*/ 	.short	0x010a
        /*05f6*/ 	.byte	0x3f
	.zero		1


	//   ....[84]....
        /*05f8*/ 	.word	0x000098c0
        /*05fc*/ 	.word	0x00000006
        /*0600*/ 	.word	0x00000000
        /*0604*/ 	.short	0x010a
        /*0606*/ 	.byte	0x3f
	.zero		1


	//   ....[85]....
        /*0608*/ 	.word	0x00009950
        /*060c*/ 	.word	0x00000009
        /*0610*/ 	.word	0x00000000
        /*0614*/ 	.short	0x010a
        /*0616*/ 	.byte	0x3f
	.zero		1


	//   ....[86]....
        /*0618*/ 	.word	0x000099e0
        /*061c*/ 	.word	0x00000006
        /*0620*/ 	.word	0x00000000
        /*0624*/ 	.short	0x010a
        /*0626*/ 	.byte	0x3f
	.zero		1


	//   ....[87]....
        /*0628*/ 	.word	0x00009a70
        /*062c*/ 	.word	0x00000009
        /*0630*/ 	.word	0x00000000
        /*0634*/ 	.short	0x010a
        /*0636*/ 	.byte	0x3f
	.zero		1


	//   ....[88]....
        /*0638*/ 	.word	0x00009b00
        /*063c*/ 	.word	0x00000006
        /*0640*/ 	.word	0x00000000
        /*0644*/ 	.short	0x010a
        /*0646*/ 	.byte	0x3f
	.zero		1


	//   ....[89]....
        /*0648*/ 	.word	0x00009b90
        /*064c*/ 	.word	0x00000009
        /*0650*/ 	.word	0x00000000
        /*0654*/ 	.short	0x010a
        /*0656*/ 	.byte	0x3f
	.zero		1


	//   ....[90]....
        /*0658*/ 	.word	0x00009c20
        /*065c*/ 	.word	0x00000006
        /*0660*/ 	.word	0x00000000
        /*0664*/ 	.short	0x010a
        /*0666*/ 	.byte	0x3f
	.zero		1


	//   ....[91]....
        /*0668*/ 	.word	0x00009cb0
        /*066c*/ 	.word	0x00000009
        /*0670*/ 	.word	0x00000000
        /*0674*/ 	.short	0x010a
        /*0676*/ 	.byte	0x3f
	.zero		1


	//   ....[92]....
        /*0678*/ 	.word	0x00009d40
        /*067c*/ 	.word	0x00000006
        /*0680*/ 	.word	0x00000000
        /*0684*/ 	.short	0x010a
        /*0686*/ 	.byte	0x3f
	.zero		1


	//   ....[93]....
        /*0688*/ 	.word	0x00009dd0
        /*068c*/ 	.word	0x00000009
        /*0690*/ 	.word	0x00000000
        /*0694*/ 	.short	0x010a
        /*0696*/ 	.byte	0x3f
	.zero		1


	//   ....[94]....
        /*0698*/ 	.word	0x00009e60
        /*069c*/ 	.word	0x00000006
        /*06a0*/ 	.word	0x00000000
        /*06a4*/ 	.short	0x010a
        /*06a6*/ 	.byte	0x3f
	.zero		1


	//   ....[95]....
        /*06a8*/ 	.word	0x00009ef0
        /*06ac*/ 	.word	0x00000009
        /*06b0*/ 	.word	0x00000000
        /*06b4*/ 	.short	0x010a
        /*06b6*/ 	.byte	0x3f
	.zero		1


	//   ....[96]....
        /*06b8*/ 	.word	0x00009f80
        /*06bc*/ 	.word	0x00000006
        /*06c0*/ 	.word	0x00000000
        /*06c4*/ 	.short	0x010a
        /*06c6*/ 	.byte	0x3f
	.zero		1


	//   ....[97]....
        /*06c8*/ 	.word	0x0000a010
        /*06cc*/ 	.word	0x00000009
        /*06d0*/ 	.word	0x00000000
        /*06d4*/ 	.short	0x010a
        /*06d6*/ 	.byte	0x3f
	.zero		1


	//   ....[98]....
        /*06d8*/ 	.word	0x0000a0a0
        /*06dc*/ 	.word	0x00000006
        /*06e0*/ 	.word	0x00000000
        /*06e4*/ 	.short	0x010a
        /*06e6*/ 	.byte	0x3f
	.zero		1


	//   ....[99]....
        /*06e8*/ 	.word	0x0000a130
        /*06ec*/ 	.word	0x00000009
        /*06f0*/ 	.word	0x00000000
        /*06f4*/ 	.short	0x010a
        /*06f6*/ 	.byte	0x3f
	.zero		1


	//   ....[100]....
        /*06f8*/ 	.word	0x0000a1c0
        /*06fc*/ 	.word	0x00000006
        /*0700*/ 	.word	0x00000000
        /*0704*/ 	.short	0x010a
        /*0706*/ 	.byte	0x3f
	.zero		1


	//   ....[101]....
        /*0708*/ 	.word	0x0000a250
        /*070c*/ 	.word	0x00000003
        /*0710*/ 	.word	0x00000000
        /*0714*/ 	.short	0x010a
        /*0716*/ 	.byte	0x3f
	.zero		1


	//   ....[102]....
        /*0718*/ 	.word	0x0000a2b0
        /*071c*/ 	.word	0x0000007f
        /*0720*/ 	.word	0x00000000
        /*0724*/ 	.short	0x010a
        /*0726*/ 	.byte	0x3f
	.zero		1


	//   ....[103]....
        /*0728*/ 	.word	0x0000a300
        /*072c*/ 	.word	0x00000003
        /*0730*/ 	.word	0x00000000
        /*0734*/ 	.short	0x010a
        /*0736*/ 	.byte	0x3f
	.zero		1


	//   ....[104]....
        /*0738*/ 	.word	0x0000a360
        /*073c*/ 	.word	0x00000004
        /*0740*/ 	.word	0x00000000
        /*0744*/ 	.short	0x010a
        /*0746*/ 	.byte	0x3f
	.zero		1


	//   ....[105]....
        /*0748*/ 	.word	0x0000a3b0
        /*074c*/ 	.word	0x0000007f
        /*0750*/ 	.word	0x00000010
        /*0754*/ 	.short	0x010a
        /*0756*/ 	.byte	0x3f
	.zero		1


	//   ....[106]....
        /*0758*/ 	.word	0x0000a480
        /*075c*/ 	.word	0x0000000a
        /*0760*/ 	.word	0x000000e0
        /*0764*/ 	.short	0x010a
        /*0766*/ 	.byte	0x3f
	.zero		1


	//   ....[107]....
        /*0768*/ 	.word	0x0000a550
        /*076c*/ 	.word	0x00000007
        /*0770*/ 	.word	0x00000000
        /*0774*/ 	.short	0x010a
        /*0776*/ 	.byte	0x3f
	.zero		1


	//   ....[108]....
        /*0778*/ 	.word	0x0000a5a0
        /*077c*/ 	.word	0x00000009
        /*0780*/ 	.word	0x00000000
        /*0784*/ 	.short	0x010a
        /*0786*/ 	.byte	0x3f
	.zero		1


	//   ....[109]....
        /*0788*/ 	.word	0x0000a5f0
        /*078c*/ 	.word	0x00000006
        /*0790*/ 	.word	0x00000000
        /*0794*/ 	.short	0x010a
        /*0796*/ 	.byte	0x3f
	.zero		1


	//   ....[110]....
        /*0798*/ 	.word	0x0000a640
        /*079c*/ 	.word	0x00000009
        /*07a0*/ 	.word	0x00000000
        /*07a4*/ 	.short	0x010a
        /*07a6*/ 	.byte	0x3f
	.zero		1


	//   ....[111]....
        /*07a8*/ 	.word	0x0000a690
        /*07ac*/ 	.word	0x00000006
        /*07b0*/ 	.word	0x00000000
        /*07b4*/ 	.short	0x010a
        /*07b6*/ 	.byte	0x3f
	.zero		1


	//   ....[112]....
        /*07b8*/ 	.word	0x0000a6e0
        /*07bc*/ 	.word	0x00000009
        /*07c0*/ 	.word	0x00000000
        /*07c4*/ 	.short	0x010a
        /*07c6*/ 	.byte	0x3f
	.zero		1


	//   ....[113]....
        /*07c8*/ 	.word	0x0000a730
        /*07cc*/ 	.word	0x00000006
        /*07d0*/ 	.word	0x00000000
        /*07d4*/ 	.short	0x010a
        /*07d6*/ 	.byte	0x3f
	.zero		1


	//   ....[114]....
        /*07d8*/ 	.word	0x0000a780
        /*07dc*/ 	.word	0x00000009
        /*07e0*/ 	.word	0x00000000
        /*07e4*/ 	.short	0x010a
        /*07e6*/ 	.byte	0x3f
	.zero		1


	//   ....[115]....
        /*07e8*/ 	.word	0x0000a7d0
        /*07ec*/ 	.word	0x00000006
        /*07f0*/ 	.word	0x00000000
        /*07f4*/ 	.short	0x010a
        /*07f6*/ 	.byte	0x3f
	.zero		1


	//   ....[116]....
        /*07f8*/ 	.word	0x0000a820
        /*07fc*/ 	.word	0x00000009
        /*0800*/ 	.word	0x00000000
        /*0804*/ 	.short	0x010a
        /*0806*/ 	.byte	0x3f
	.zero		1


	//   ....[117]....
        /*0808*/ 	.word	0x0000a870
        /*080c*/ 	.word	0x00000006
        /*0810*/ 	.word	0x00000000
        /*0814*/ 	.short	0x010a
        /*0816*/ 	.byte	0x3f
	.zero		1


	//   ....[118]....
        /*0818*/ 	.word	0x0000a8c0
        /*081c*/ 	.word	0x00000009
        /*0820*/ 	.word	0x00000000
        /*0824*/ 	.short	0x010a
        /*0826*/ 	.byte	0x3f
	.zero		1


	//   ....[119]....
        /*0828*/ 	.word	0x0000a910
        /*082c*/ 	.word	0x00000006
        /*0830*/ 	.word	0x00000000
        /*0834*/ 	.short	0x010a
        /*0836*/ 	.byte	0x3f
	.zero		1


	//   ....[120]....
        /*0838*/ 	.word	0x0000a960
        /*083c*/ 	.word	0x00000009
        /*0840*/ 	.word	0x00000000
        /*0844*/ 	.short	0x010a
        /*0846*/ 	.byte	0x3f
	.zero		1


	//   ....[121]....
        /*0848*/ 	.word	0x0000a9b0
        /*084c*/ 	.word	0x00000006
        /*0850*/ 	.word	0x00000000
        /*0854*/ 	.short	0x010a
        /*0856*/ 	.byte	0x3f
	.zero		1


	//   ....[122]....
        /*0858*/ 	.word	0x0000aa00
        /*085c*/ 	.word	0x00000009
        /*0860*/ 	.word	0x00000000
        /*0864*/ 	.short	0x010a
        /*0866*/ 	.byte	0x3f
	.zero		1


	//   ....[123]....
        /*0868*/ 	.word	0x0000aa50
        /*086c*/ 	.word	0x00000006
        /*0870*/ 	.word	0x00000000
        /*0874*/ 	.short	0x010a
        /*0876*/ 	.byte	0x3f
	.zero		1


	//   ....[124]....
        /*0878*/ 	.word	0x0000aaa0
        /*087c*/ 	.word	0x00000009
        /*0880*/ 	.word	0x00000000
        /*0884*/ 	.short	0x010a
        /*0886*/ 	.byte	0x3f
	.zero		1


	//   ....[125]....
        /*0888*/ 	.word	0x0000aaf0
        /*088c*/ 	.word	0x00000006
        /*0890*/ 	.word	0x00000000
        /*0894*/ 	.short	0x010a
        /*0896*/ 	.byte	0x3f
	.zero		1


	//   ....[126]....
        /*0898*/ 	.word	0x0000ab40
        /*089c*/ 	.word	0x00000009
        /*08a0*/ 	.word	0x00000000
        /*08a4*/ 	.short	0x010a
        /*08a6*/ 	.byte	0x3f
	.zero		1


	//   ....[127]....
        /*08a8*/ 	.word	0x0000ab90
        /*08ac*/ 	.word	0x00000006
        /*08b0*/ 	.word	0x00000000
        /*08b4*/ 	.short	0x010a
        /*08b6*/ 	.byte	0x3f
	.zero		1


	//   ....[128]....
        /*08b8*/ 	.word	0x0000abe0
        /*08bc*/ 	.word	0x00000009
        /*08c0*/ 	.word	0x00000000
        /*08c4*/ 	.short	0x010a
        /*08c6*/ 	.byte	0x3f
	.zero		1


	//   ....[129]....
        /*08c8*/ 	.word	0x0000ac30
        /*08cc*/ 	.word	0x00000006
        /*08d0*/ 	.word	0x00000000
        /*08d4*/ 	.short	0x010a
        /*08d6*/ 	.byte	0x3f
	.zero		1


	//   ....[130]....
        /*08d8*/ 	.word	0x0000ac80
        /*08dc*/ 	.word	0x00000009
        /*08e0*/ 	.word	0x00000000
        /*08e4*/ 	.short	0x010a
        /*08e6*/ 	.byte	0x3f
	.zero		1


	//   ....[131]....
        /*08e8*/ 	.word	0x0000acd0
        /*08ec*/ 	.word	0x00000006
        /*08f0*/ 	.word	0x00000000
        /*08f4*/ 	.short	0x010a
        /*08f6*/ 	.byte	0x3f
	.zero		1


	//   ....[132]....
        /*08f8*/ 	.word	0x0000ad20
        /*08fc*/ 	.word	0x00000009
        /*0900*/ 	.word	0x00000000
        /*0904*/ 	.short	0x010a
        /*0906*/ 	.byte	0x3f
	.zero		1


	//   ....[133]....
        /*0908*/ 	.word	0x0000ad70
        /*090c*/ 	.word	0x00000006
        /*0910*/ 	.word	0x00000000
        /*0914*/ 	.short	0x010a
        /*0916*/ 	.byte	0x3f
	.zero		1


	//----- nvinfo : EIATTR_NUM_MBARRIERS
	.align		4
.L_37:
        /*0918*/ 	.byte	0x03, 0x38
        /*091a*/ 	.short	0x003e


	//----- nvinfo : EIATTR_EXIT_INSTR_OFFSETS
	.align		4
        /*091c*/ 	.byte	0x04, 0x1c
        /*091e*/ 	.short	(.L_39 - .L_38)


	//   ....[0]....
.L_38:
        /*0920*/ 	.word	0x000014b0


	//   ....[1]....
        /*0924*/ 	.word	0x00001510


	//   ....[2]....
        /*0928*/ 	.word	0x00008540


	//   ....[3]....
        /*092c*/ 	.word	0x00008570


	//   ....[4]....
        /*0930*/ 	.word	0x0000a2a0


	//----- nvinfo : EIATTR_MAX_THREADS
	.align		4
.L_39:
        /*0934*/ 	.byte	0x04, 0x05
        /*0936*/ 	.short	(.L_41 - .L_40)
.L_40:
        /*0938*/ 	.word	0x00000180
        /*093c*/ 	.word	0x00000001
        /*0940*/ 	.word	0x00000001


	//----- nvinfo : EIATTR_CRS_STACK_SIZE
	.align		4
.L_41:
        /*0944*/ 	.byte	0x04, 0x1e
        /*0946*/ 	.short	(.L_43 - .L_42)
.L_42:
        /*0948*/ 	.word	0x00000000


	//----- nvinfo : EIATTR_CBANK_PARAM_SIZE
	.align		4
.L_43:
        /*094c*/ 	.byte	0x03, 0x19
        /*094e*/ 	.short	0x0470


	//----- nvinfo : EIATTR_PARAM_CBANK
	.align		4
        /*0950*/ 	.byte	0x04, 0x0a
        /*0952*/ 	.short	(.L_45 - .L_44)
	.align		4
.L_44:
        /*0954*/ 	.word	index@(.nv.constant0._ZN7cutlass13device_kernelINS_4gemm6kernel13GemmUniversalIN4cute5tupleIJiiiiEEENS1_10collective13CollectiveMmaINS1_34MainloopSm90TmaGmmaWarpSpecializedILi28ENS5_IJNS4_1CILi1EEESB_SB_EEENS1_32KernelTmaWarpSpecializedPingpongEEENS5_IJNSA_ILi64EEENSA_ILi192EEENSA_ILi16EEEEEENS_6half_tENS5_IJlSB_lEEESJ_SK_NS4_8TiledMMAINS4_8MMA_AtomIJNS4_4SM904GMMA26MMA_64x192x16_F32F16F16_SSILNSO_5MajorE0ELSQ_0ELNSO_7ScaleInE1ELSR_1EEEEEENS4_6LayoutISC_NS5_IJNSA_ILi0EEESV_SV_EEEEENS5_IJNS4_10UnderscoreESY_SY_EEEEENS4_13SM90_TMA_LOADENS4_14ComposedLayoutINS4_7SwizzleILi1ELi4ELi3EEENS4_18smem_ptr_flag_bitsILi16EEENSU_INS5_IJNSA_ILi8EEESH_EEENS5_IJSH_SB_EEEEEEEvNS4_8identityES11_S1B_vS1C_EENS_8epilogue10collective6detail29Sm90TmaWarpSpecializedAdapterINS1F_15DefaultEpilogueISJ_SK_SK_NS1E_6thread17LinearCombinationISJ_Li1EffLNS1J_9ScaleType4KindE0ELNS_15FloatRoundStyleE2ESJ_EENS1_15EpilogueDefaultEEEEEvvEEEEvNT_6ParamsE)
        /*0958*/ 	.short	0x0210
        /*095a*/ 	.short	0x0470


	//----- nvinfo : EIATTR_SW_WAR
	.align		4
.L_45:
        /*095c*/ 	.byte	0x04, 0x36
        /*095e*/ 	.short	(.L_47 - .L_46)
.L_46:
        /*0960*/ 	.word	0x00000008
.L_47:


//--------------------- .nv.callgraph             --------------------------
	.section	.nv.callgraph,"",@"SHT_CUDA_CALLGRAPH"
	.align	4
	.sectionentsize	8
	.align		4
        /*0000*/ 	.word	0x00000000
	.align		4
        /*0004*/ 	.word	0xffffffff
	.align		4
        /*0008*/ 	.word	index@(_ZN7cutlass13device_kernelINS_4gemm6kernel13GemmUniversalIN4cute5tupleIJiiiiEEENS1_10collective13CollectiveMmaINS1_34MainloopSm90TmaGmmaWarpSpecializedILi28ENS5_IJNS4_1CILi1EEESB_SB_EEENS1_32KernelTmaWarpSpecializedPingpongEEENS5_IJNSA_ILi64EEENSA_ILi192EEENSA_ILi16EEEEEENS_6half_tENS5_IJlSB_lEEESJ_SK_NS4_8TiledMMAINS4_8MMA_AtomIJNS4_4SM904GMMA26MMA_64x192x16_F32F16F16_SSILNSO_5MajorE0ELSQ_0ELNSO_7ScaleInE1ELSR_1EEEEEENS4_6LayoutISC_NS5_IJNSA_ILi0EEESV_SV_EEEEENS5_IJNS4_10UnderscoreESY_SY_EEEEENS4_13SM90_TMA_LOADENS4_14ComposedLayoutINS4_7SwizzleILi1ELi4ELi3EEENS4_18smem_ptr_flag_bitsILi16EEENSU_INS5_IJNSA_ILi8EEESH_EEENS5_IJSH_SB_EEEEEEEvNS4_8identityES11_S1B_vS1C_EENS_8epilogue10collective6detail29Sm90TmaWarpSpecializedAdapterINS1F_15DefaultEpilogueISJ_SK_SK_NS1E_6thread17LinearCombinationISJ_Li1EffLNS1J_9ScaleType4KindE0ELNS_15FloatRoundStyleE2ESJ_EENS1_15EpilogueDefaultEEEEEvvEEEEvNT_6ParamsE)
	.align		4
        /*000c*/ 	.word	index@(__assertfail)
	.align		4
        /*0010*/ 	.word	0x00000000
	.align		4
        /*0014*/ 	.word	0xfffffffe
	.align		4
        /*0018*/ 	.word	0x00000000
	.align		4
        /*001c*/ 	.word	0xfffffffd
	.align		4
        /*0020*/ 	.word	0x00000000
	.align		4
        /*0024*/ 	.word	0xfffffffc


//--------------------- .nv.constant4             --------------------------
	.section	.nv.constant4,"a",@progbits
	.align	8
	.align		8
.nv.constant4:
        /*0000*/ 	.dword	__assertfail
	.align		8
        /*0008*/ 	.dword	__unnamed_1
	.align		8
        /*0010*/ 	.dword	_ZN39_INTERNAL_08cdadc2_4_k_cu_4f42ea22_86404cuda3std3__45__cpo5beginE
	.align		8
        /*0018*/ 	.dword	_ZN39_INTERNAL_08cdadc2_4_k_cu_4f42ea22_86404cuda3std3__45__cpo3endE
	.align		8
        /*0020*/ 	.dword	_ZN39_INTERNAL_08cdadc2_4_k_cu_4f42ea22_86404cuda3std3__45__cpo6cbeginE
	.align		8
        /*0028*/ 	.dword	_ZN39_INTERNAL_08cdadc2_4_k_cu_4f42ea22_86404cuda3std3__45__cpo4cendE
	.align		8
        /*0030*/ 	.dword	_ZN39_INTERNAL_08cdadc2_4_k_cu_4f42ea22_86404cuda3std3__441_GLOBAL__N__08cdadc2_4_k_cu_4f42ea22_86406ignoreE
	.align		8
        /*0038*/ 	.dword	_ZN39_INTERNAL_08cdadc2_4_k_cu_4f42ea22_86404cuda3std3__419piecewise_constructE
	.align		8
        /*0040*/ 	.dword	_ZN39_INTERNAL_08cdadc2_4_k_cu_4f42ea22_86404cuda3std3__48in_placeE
	.align		8
        /*0048*/ 	.dword	_ZN39_INTERNAL_08cdadc2_4_k_cu_4f42ea22_86404cuda3std6ranges3__45__cpo4swapE
	.align		8
        /*0050*/ 	.dword	_ZN39_INTERNAL_08cdadc2_4_k_cu_4f42ea22_86404cuda3std6ranges3__45__cpo9iter_moveE
	.align		8
        /*0058*/ 	.dword	_ZN39_INTERNAL_08cdadc2_4_k_cu_4f42ea22_86404cute7productE
	.align		8
        /*0060*/ 	.dword	_ZN39_INTERNAL_08cdadc2_4_k_cu_4f42ea22_86404cute1_E
	.align		8
        /*0068*/ 	.dword	$str$22
	.align		8
        /*0070*/ 	.dword	$str$23


//--------------------- .text._ZN7cutlass13device_kernelINS_4gemm6kernel13GemmUniversalIN4cute5tupleIJiiiiEEENS1_10collective13CollectiveMmaINS1_34MainloopSm90TmaGmmaWarpSpecializedILi28ENS5_IJNS4_1CILi1EEESB_SB_EEENS1_32KernelTmaWarpSpecializedPingpongEEENS5_IJNSA_ILi64EEENSA_ILi192EEENSA_ILi16EEEEEENS_6half_tENS5_IJlSB_lEEESJ_SK_NS4_8TiledMMAINS4_8MMA_AtomIJNS4_4SM904GMMA26MMA_64x192x16_F32F16F16_SSILNSO_5MajorE0ELSQ_0ELNSO_7ScaleInE1ELSR_1EEEEEENS4_6LayoutISC_NS5_IJNSA_ILi0EEESV_SV_EEEEENS5_IJNS4_10UnderscoreESY_SY_EEEEENS4_13SM90_TMA_LOADENS4_14ComposedLayoutINS4_7SwizzleILi1ELi4ELi3EEENS4_18smem_ptr_flag_bitsILi16EEENSU_INS5_IJNSA_ILi8EEESH_EEENS5_IJSH_SB_EEEEEEEvNS4_8identityES11_S1B_vS1C_EENS_8epilogue10collective6detail29Sm90TmaWarpSpecializedAdapterINS1F_15DefaultEpilogueISJ_SK_SK_NS1E_6thread17LinearCombinationISJ_Li1EffLNS1J_9ScaleType4KindE0ELNS_15FloatRoundStyleE2ESJ_EENS1_15EpilogueDefaultEEEEEvvEEEEvNT_6ParamsE --------------------------
	.section	.text._ZN7cutlass13device_kernelINS_4gemm6kernel13GemmUniversalIN4cute5tupleIJiiiiEEENS1_10collective13CollectiveMmaINS1_34MainloopSm90TmaGmmaWarpSpecializedILi28ENS5_IJNS4_1CILi1EEESB_SB_EEENS1_32KernelTmaWarpSpecializedPingpongEEENS5_IJNSA_ILi64EEENSA_ILi192EEENSA_ILi16EEEEEENS_6half_tENS5_IJlSB_lEEESJ_SK_NS4_8TiledMMAINS4_8MMA_AtomIJNS4_4SM904GMMA26MMA_64x192x16_F32F16F16_SSILNSO_5MajorE0ELSQ_0ELNSO_7ScaleInE1ELSR_1EEEEEENS4_6LayoutISC_NS5_IJNSA_ILi0EEESV_SV_EEEEENS5_IJNS4_10UnderscoreESY_SY_EEEEENS4_13SM90_TMA_LOADENS4_14ComposedLayoutINS4_7SwizzleILi1ELi4ELi3EEENS4_18smem_ptr_flag_bitsILi16EEENSU_INS5_IJNSA_ILi8EEESH_EEENS5_IJSH_SB_EEEEEEEvNS4_8identityES11_S1B_vS1C_EENS_8epilogue10collective6detail29Sm90TmaWarpSpecializedAdapterINS1F_15DefaultEpilogueISJ_SK_SK_NS1E_6thread17LinearCombinationISJ_Li1EffLNS1J_9ScaleType4KindE0ELNS_15FloatRoundStyleE2ESJ_EENS1_15EpilogueDefaultEEEEEvvEEEEvNT_6ParamsE,"ax",@progbits
	.align	128
.text._ZN7cutlass13device_kernelINS_4gemm6kernel13GemmUniversalIN4cute5tupleIJiiiiEEENS1_10collective13CollectiveMmaINS1_34MainloopSm90TmaGmmaWarpSpecializedILi28ENS5_IJNS4_1CILi1EEESB_SB_EEENS1_32KernelTmaWarpSpecializedPingpongEEENS5_IJNSA_ILi64EEENSA_ILi192EEENSA_ILi16EEEEEENS_6half_tENS5_IJlSB_lEEESJ_SK_NS4_8TiledMMAINS4_8MMA_AtomIJNS4_4SM904GMMA26MMA_64x192x16_F32F16F16_SSILNSO_5MajorE0ELSQ_0ELNSO_7ScaleInE1ELSR_1EEEEEENS4_6LayoutISC_NS5_IJNSA_ILi0EEESV_SV_EEEEENS5_IJNS4_10UnderscoreESY_SY_EEEEENS4_13SM90_TMA_LOADENS4_14ComposedLayoutINS4_7SwizzleILi1ELi4ELi3EEENS4_18smem_ptr_flag_bitsILi16EEENSU_INS5_IJNSA_ILi8EEESH_EEENS5_IJSH_SB_EEEEEEEvNS4_8identityES11_S1B_vS1C_EENS_8epilogue10collective6detail29Sm90TmaWarpSpecializedAdapterINS1F_15DefaultEpilogueISJ_SK_SK_NS1E_6thread17LinearCombinationISJ_Li1EffLNS1J_9ScaleType4KindE0ELNS_15FloatRoundStyleE2ESJ_EENS1_15EpilogueDefaultEEEEEvvEEEEvNT_6ParamsE:
        .type           _ZN7cutlass13device_kernelINS_4gemm6kernel13GemmUniversalIN4cute5tupleIJiiiiEEENS1_10collective13CollectiveMmaINS1_34MainloopSm90TmaGmmaWarpSpecializedILi28ENS5_IJNS4_1CILi1EEESB_SB_EEENS1_32KernelTmaWarpSpecializedPingpongEEENS5_IJNSA_ILi64EEENSA_ILi192EEENSA_ILi16EEEEEENS_6half_tENS5_IJlSB_lEEESJ_SK_NS4_8TiledMMAINS4_8MMA_AtomIJNS4_4SM904GMMA26MMA_64x192x16_F32F16F16_SSILNSO_5MajorE0ELSQ_0ELNSO_7ScaleInE1ELSR_1EEEEEENS4_6LayoutISC_NS5_IJNSA_ILi0EEESV_SV_EEEEENS5_IJNS4_10UnderscoreESY_SY_EEEEENS4_13SM90_TMA_LOADENS4_14ComposedLayoutINS4_7SwizzleILi1ELi4ELi3EEENS4_18smem_ptr_flag_bitsILi16EEENSU_INS5_IJNSA_ILi8EEESH_EEENS5_IJSH_SB_EEEEEEEvNS4_8identityES11_S1B_vS1C_EENS_8epilogue10collective6detail29Sm90TmaWarpSpecializedAdapterINS1F_15DefaultEpilogueISJ_SK_SK_NS1E_6thread17LinearCombinationISJ_Li1EffLNS1J_9ScaleType4KindE0ELNS_15FloatRoundStyleE2ESJ_EENS1_15EpilogueDefaultEEEEEvvEEEEvNT_6ParamsE,@function
        .size           _ZN7cutlass13device_kernelINS_4gemm6kernel13GemmUniversalIN4cute5tupleIJiiiiEEENS1_10collective13CollectiveMmaINS1_34MainloopSm90TmaGmmaWarpSpecializedILi28ENS5_IJNS4_1CILi1EEESB_SB_EEENS1_32KernelTmaWarpSpecializedPingpongEEENS5_IJNSA_ILi64EEENSA_ILi192EEENSA_ILi16EEEEEENS_6half_tENS5_IJlSB_lEEESJ_SK_NS4_8TiledMMAINS4_8MMA_AtomIJNS4_4SM904GMMA26MMA_64x192x16_F32F16F16_SSILNSO_5MajorE0ELSQ_0ELNSO_7ScaleInE1ELSR_1EEEEEENS4_6LayoutISC_NS5_IJNSA_ILi0EEESV_SV_EEEEENS5_IJNS4_10UnderscoreESY_SY_EEEEENS4_13SM90_TMA_LOADENS4_14ComposedLayoutINS4_7SwizzleILi1ELi4ELi3EEENS4_18smem_ptr_flag_bitsILi16EEENSU_INS5_IJNSA_ILi8EEESH_EEENS5_IJSH_SB_EEEEEEEvNS4_8identityES11_S1B_vS1C_EENS_8epilogue10collective6detail29Sm90TmaWarpSpecializedAdapterINS1F_15DefaultEpilogueISJ_SK_SK_NS1E_6thread17LinearCombinationISJ_Li1EffLNS1J_9ScaleType4KindE0ELNS_15FloatRoundStyleE2ESJ_EENS1_15EpilogueDefaultEEEEEvvEEEEvNT_6ParamsE,(.L_x_310 - _ZN7cutlass13device_kernelINS_4gemm6kernel13GemmUniversalIN4cute5tupleIJiiiiEEENS1_10collective13CollectiveMmaINS1_34MainloopSm90TmaGmmaWarpSpecializedILi28ENS5_IJNS4_1CILi1EEESB_SB_EEENS1_32KernelTmaWarpSpecializedPingpongEEENS5_IJNSA_ILi64EEENSA_ILi192EEENSA_ILi16EEEEEENS_6half_tENS5_IJlSB_lEEESJ_SK_NS4_8TiledMMAINS4_8MMA_AtomIJNS4_4SM904GMMA26MMA_64x192x16_F32F16F16_SSILNSO_5MajorE0ELSQ_0ELNSO_7ScaleInE1ELSR_1EEEEEENS4_6LayoutISC_NS5_IJNSA_ILi0EEESV_SV_EEEEENS5_IJNS4_10UnderscoreESY_SY_EEEEENS4_13SM90_TMA_LOADENS4_14ComposedLayoutINS4_7SwizzleILi1ELi4ELi3EEENS4_18smem_ptr_flag_bitsILi16EEENSU_INS5_IJNSA_ILi8EEESH_EEENS5_IJSH_SB_EEEEEEEvNS4_8identityES11_S1B_vS1C_EENS_8epilogue10collective6detail29Sm90TmaWarpSpecializedAdapterINS1F_15DefaultEpilogueISJ_SK_SK_NS1E_6thread17LinearCombinationISJ_Li1EffLNS1J_9ScaleType4KindE0ELNS_15FloatRoundStyleE2ESJ_EENS1_15EpilogueDefaultEEEEEvvEEEEvNT_6ParamsE)
        .other          _ZN7cutlass13device_kernelINS_4gemm6kernel13GemmUniversalIN4cute5tupleIJiiiiEEENS1_10collective13CollectiveMmaINS1_34MainloopSm90TmaGmmaWarpSpecializedILi28ENS5_IJNS4_1CILi1EEESB_SB_EEENS1_32KernelTmaWarpSpecializedPingpongEEENS5_IJNSA_ILi64EEENSA_ILi192EEENSA_ILi16EEEEEENS_6half_tENS5_IJlSB_lEEESJ_SK_NS4_8TiledMMAINS4_8MMA_AtomIJNS4_4SM904GMMA26MMA_64x192x16_F32F16F16_SSILNSO_5MajorE0ELSQ_0ELNSO_7ScaleInE1ELSR_1EEEEEENS4_6LayoutISC_NS5_IJNSA_ILi0EEESV_SV_EEEEENS5_IJNS4_10UnderscoreESY_SY_EEEEENS4_13SM90_TMA_LOADENS4_14ComposedLayoutINS4_7SwizzleILi1ELi4ELi3EEENS4_18smem_ptr_flag_bitsILi16EEENSU_INS5_IJNSA_ILi8EEESH_EEENS5_IJSH_SB_EEEEEEEvNS4_8identityES11_S1B_vS1C_EENS_8epilogue10collective6detail29Sm90TmaWarpSpecializedAdapterINS1F_15DefaultEpilogueISJ_SK_SK_NS1E_6thread17LinearCombinationISJ_Li1EffLNS1J_9ScaleType4KindE0ELNS_15FloatRoundStyleE2ESJ_EENS1_15EpilogueDefaultEEEEEvvEEEEvNT_6ParamsE,@"STO_CUDA_ENTRY STV_DEFAULT"
_ZN7cutlass13device_kernelINS_4gemm6kernel13GemmUniversalIN4cute5tupleIJiiiiEEENS1_10collective13CollectiveMmaINS1_34MainloopSm90TmaGmmaWarpSpecializedILi28ENS5_IJNS4_1CILi1EEESB_SB_EEENS1_32KernelTmaWarpSpecializedPingpongEEENS5_IJNSA_ILi64EEENSA_ILi192EEENSA_ILi16EEEEEENS_6half_tENS5_IJlSB_lEEESJ_SK_NS4_8TiledMMAINS4_8MMA_AtomIJNS4_4SM904GMMA26MMA_64x192x16_F32F16F16_SSILNSO_5MajorE0ELSQ_0ELNSO_7ScaleInE1ELSR_1EEEEEENS4_6LayoutISC_NS5_IJNSA_ILi0EEESV_SV_EEEEENS5_IJNS4_10UnderscoreESY_SY_EEEEENS4_13SM90_TMA_LOADENS4_14ComposedLayoutINS4_7SwizzleILi1ELi4ELi3EEENS4_18smem_ptr_flag_bitsILi16EEENSU_INS5_IJNSA_ILi8EEESH_EEENS5_IJSH_SB_EEEEEEEvNS4_8identityES11_S1B_vS1C_EENS_8epilogue10collective6detail29Sm90TmaWarpSpecializedAdapterINS1F_15DefaultEpilogueISJ_SK_SK_NS1E_6thread17LinearCombinationISJ_Li1EffLNS1J_9ScaleType4KindE0ELNS_15FloatRoundStyleE2ESJ_EENS1_15EpilogueDefaultEEEEEvvEEEEvNT_6ParamsE:
[----:B------:R-:W0:Y:S02]  /*0000*/  LDC R1, c[0x0][0x28] ;  /* 0x00000a00ff017b82 */ /* 0x000e240000000800 */
[----:B0-----:R-:W-:Y:S01]  /*0010*/  VIADD R1, R1, 0xfffffff8 ;  /* 0xfffffff801017836 */ /* 0x001fe20000000000 */
[----:B------:R-:W0:Y:S01]  /*0020*/  S2R R4, SR_TID.X ;  /* 0x0000000000047919 */ /* 0x000e220000002100 */
[----:B------:R-:W-:Y:S01]  /*0030*/  ELECT P0, URZ, PT ;  /* 0x00000000003f782f */ /* 0x000fe20003800000 */
[----:B------:R-:W-:Y:S01]  /*0040*/  BSSY B0, `(.L_x_0) ;  /* 0x000000f000007945 */ /* 0x000fe20003800000 */
[--C-:B0-----:R-:W-:Y:S02]  /*0050*/  SHF.R.U32.HI R0, RZ, 0x5, R4.reuse ;  /* 0x00000005ff007819 */ /* 0x101fe40000011604 */
[----:B------:R-:W-:-:S03]  /*0060*/  SHF.R.U32.HI R5, RZ, 0x7, R4 ;  /* 0x00000007ff057819 */ /* 0x000fc60000011604 */
[----:B------:R-:W0:Y:S04]  /*0070*/  SHFL.IDX PT, R2, R0, RZ, 0x1f ;  /* 0x00001fff00027589 */ /* 0x000e2800000e0000 */
[----:B------:R1:W2:Y:S01]  /*0080*/  SHFL.IDX PT, R8, R5, RZ, 0x1f ;  /* 0x00001fff05087589 */ /* 0x0002a200000e0000 */
[----:B0-----:R-:W-:-:S13]  /*0090*/  ISETP.NE.OR P0, PT, R2, RZ, !P0 ;  /* 0x000000ff0200720c */ /* 0x001fda0004705670 */
[----:B-12---:R-:W-:Y:S05]  /*00a0*/  @P0 BRA `(.L_x_1) ;  /* 0x0000000000200947 */ /* 0x006fea0003800000 */
[----:B------:R-:W-:Y:S02]  /*00b0*/  ULDC.64 UR4, c[0x0][0x198] ;  /* 0x0000660000047ab9 */ /* 0x000fe40000000a00 */
[----:B------:R-:W-:Y:S02]  /*00c0*/  UIADD3 UR6, UP0, UR4, 0xf0, URZ ;  /* 0x000000f004067890 */ /* 0x000fe4000ff1e03f */
[----:B------:R-:W-:Y:S02]  /*00d0*/  UIADD3 UR4, UP1, UR4, 0x1f0, URZ ;  /* 0x000001f004047890 */ /* 0x000fe4000ff3e03f */
[----:B------:R-:W-:Y:S02]  /*00e0*/  UIADD3.X UR7, URZ, UR5, URZ, UP0, !UPT ;  /* 0x000000053f077290 */ /* 0x000fe400087fe43f */
[----:B------:R-:W-:-:S07]  /*00f0*/  UIADD3.X UR5, URZ, UR5, URZ, UP1, !UPT ;  /* 0x000000053f057290 */ /* 0x000fce0008ffe43f */
[----:B------:R0:W-:Y:S02]  /*0100*/  UTMACCTL.PF [UR6] ;  /* 0x00000000060079b9 */ /* 0x0001e40008040000 */
[----:B------:R0:W-:Y:S02]  /*0110*/  UTMACCTL.PF [UR4] ;  /* 0x00000000040079b9 */ /* 0x0001e40008040000 */
[----:B0-----:R-:W-:Y:S01]  /*0120*/  NOP ;  /* 0x0000000000007918 */ /* 0x001fe20000000000 */
.L_x_1:
[----:B------:R-:W-:Y:S05]  /*0130*/  BSYNC B0 ;  /* 0x0000000000007941 */ /* 0x000fea0003800000 */
.L_x_0:
[----:B------:R-:W0:Y:S02]  /*0140*/  SHFL.IDX PT, R3, R0, RZ, 0x1f ;  /* 0x00001fff00037589 */ /* 0x000e2400000e0000 */
[----:B0-----:R-:W-:-:S13]  /*0150*/  ISETP.NE.AND P0, PT, R3, RZ, PT ;  /* 0x000000ff0300720c */ /* 0x001fda0003f05270 */
[----:B------:R-:W-:Y:S05]  /*0160*/  @P0 BRA `(.L_x_2) ;  /* 0x0000000400240947 */ /* 0x000fea0003800000 */
[----:B------:R-:W-:Y:S01]  /*0170*/  ELECT P0, URZ, PT ;  /* 0x00000000003f782f */ /* 0x000fe20003800000 */
[----:B------:R-:W-:-:S12]  /*0180*/  BSSY B0, `(.L_x_2) ;  /* 0x0000047000007945 */ /* 0x000fd80003800000 */
[----:B------:R-:W-:Y:S05]  /*0190*/  @!P0 BRA `(.L_x_3) ;  /* 0x0000000400148947 */ /* 0x000fea0003800000 */
[----:B------:R-:W0:Y:S01]  /*01a0*/  S2UR UR8, SR_CgaCtaId ;  /* 0x00000000000879c3 */ /* 0x000e220000008800 */
[----:B------:R-:W-:Y:S01]  /*01b0*/  UMOV UR4, 0x400 ;  /* 0x0000040000047882 */ /* 0x000fe20000000000 */
[----:B------:R-:W-:Y:S01]  /*01c0*/  UMOV UR5, 0x1 ;  /* 0x0000000100057882 */ /* 0x000fe20000000000 */
[----:B------:R-:W-:Y:S02]  /*01d0*/  UMOV UR6, 0x80 ;  /* 0x0000008000067882 */ /* 0x000fe40000000000 */
[----:B------:R-:W-:-:S04]  /*01e0*/  UIADD3 UR6, -UR6, 0x100000, URZ ;  /* 0x0010000006067890 */ /* 0x000fc8000fffe13f */
[----:B------:R-:W-:Y:S02]  /*01f0*/  USHF.L.U32 UR7, UR6, 0xb, URZ ;  /* 0x0000000b06077899 */ /* 0x000fe4000800063f */
[----:B------:R-:W-:Y:S02]  /*0200*/  USHF.L.U32 UR6, UR6, 0x1, URZ ;  /* 0x0000000106067899 */ /* 0x000fe4000800063f */
[----:B0-----:R-:W-:Y:S02]  /*0210*/  ULEA UR8, UR8, UR4, 0x18 ;  /* 0x0000000408087291 */ /* 0x001fe4000f8ec03f */
[----:B------:R-:W-:-:S04]  /*0220*/  UIADD3 UR4, -UR5, 0x100000, URZ ;  /* 0x0010000005047890 */ /* 0x000fc8000fffe13f */
[----:B------:R-:W-:Y:S02]  /*0230*/  USHF.L.U32 UR5, UR4, 0xb, URZ ;  /* 0x0000000b04057899 */ /* 0x000fe4000800063f */
[----:B------:R-:W-:Y:S01]  /*0240*/  USHF.L.U32 UR4, UR4, 0x1, URZ ;  /* 0x0000000104047899 */ /* 0x000fe2000800063f */
[----:B------:R-:W0:Y:S11]  /*0250*/  FENCE.VIEW.ASYNC.S ;  /* 0x00000000000073c6 */ /* 0x000e360000000000 */
[----:B0-----:R0:W1:Y:S01]  /*0260*/  SYNCS.EXCH.64 URZ, [UR8], UR4 ;  /* 0x00000004083f75b2 */ /* 0x0010620008000100 */
[----:B------:R0:W2:Y:S01]  /*0270*/  SYNCS.EXCH.64 URZ, [UR8+0xe0], UR6 ;  /* 0x0000e006083f75b2 */ /* 0x0000a20008000100 */
[----:B------:R0:W3:Y:S01]  /*0280*/  SYNCS.EXCH.64 URZ, [UR8+0x8], UR4 ;  /* 0x00000804083f75b2 */ /* 0x0000e20008000100 */
[----:B------:R0:W4:Y:S01]  /*0290*/  SYNCS.EXCH.64 URZ, [UR8+0xe8], UR6 ;  /* 0x0000e806083f75b2 */ /* 0x0001220008000100 */
[----:B------:R0:W0:Y:S01]  /*02a0*/  SYNCS.EXCH.64 URZ, [UR8+0x10], UR4 ;  /* 0x00001004083f75b2 */ /* 0x0000220008000100 */
        /* <DEDUP_REMOVED lines=51> */
[----:B-1234-:R-:W-:Y:S01]  /*05e0*/  NOP ;  /* 0x0000000000007918 */ /* 0x01efe20000000000 */
.L_x_3:
[----:B0-----:R-:W-:Y:S05]  /*05f0*/  BSYNC B0 ;  /* 0x0000000000007941 */ /* 0x001fea0003800000 */
.L_x_2:
[----:B------:R-:W0:Y:S01]  /*0600*/  SHFL.IDX PT, R6, R0, RZ, 0x1f ;  /* 0x00001fff00067589 */ /* 0x000e2200000e0000 */
[----:B------:R-:W-:Y:S01]  /*0610*/  ELECT P0, URZ, PT ;  /* 0x00000000003f782f */ /* 0x000fe20003800000 */
[----:B------:R-:W-:Y:S01]  /*0620*/  NOP ;  /* 0x0000000000007918 */ /* 0x000fe20000000000 */
[----:B------:R-:W-:Y:S01]  /*0630*/  ELECT P1, URZ, PT ;  /* 0x00000000003f782f */ /* 0x000fe20003820000 */
[----:B------:R-:W1:Y:S01]  /*0640*/  SHFL.IDX PT, R3, R0, RZ, 0x1f ;  /* 0x00001fff00037589 */ /* 0x000e6200000e0000 */
[----:B------:R-:W-:Y:S01]  /*0650*/  UMOV UR4, 0x20 ;  /* 0x0000002000047882 */ /* 0x000fe20000000000 */
[----:B------:R-:W-:Y:S01]  /*0660*/  UMOV UR11, 0x80 ;  /* 0x00000080000b7882 */ /* 0x000fe20000000000 */
[----:B------:R-:W-:Y:S01]  /*0670*/  NOP ;  /* 0x0000000000007918 */ /* 0x000fe20000000000 */
[C---:B------:R-:W-:Y:S01]  /*0680*/  VIADD R33, R8.reuse, 0xffffffff ;  /* 0xffffffff08217836 */ /* 0x040fe20000000000 */
[----:B------:R-:W2:Y:S01]  /*0690*/  SHFL.IDX PT, R5, R5, RZ, 0x1f ;  /* 0x00001fff05057589 */ /* 0x000ea200000e0000 */
[----:B------:R-:W-:Y:S01]  /*06a0*/  ULDC.64 UR36, c[0x0][0x208] ;  /* 0x0000820000247ab9 */ /* 0x000fe20000000a00 */
[----:B------:R-:W-:-:S02]  /*06b0*/  ISETP.NE.AND P2, PT, R8, RZ, PT ;  /* 0x000000ff0800720c */ /* 0x000fc40003f45270 */
[----:B------:R-:W-:Y:S02]  /*06c0*/  ISETP.GE.U32.AND P3, PT, R33, 0x2, PT ;  /* 0x000000022100780c */ /* 0x000fe40003f66070 */
[----:B0-----:R-:W-:Y:S02]  /*06d0*/  ISETP.NE.OR P0, PT, R6, RZ, !P0 ;  /* 0x000000ff0600720c */ /* 0x001fe40004705670 */
[----:B-1----:R-:W-:Y:S02]  /*06e0*/  ISETP.NE.OR P1, PT, R3, RZ, !P1 ;  /* 0x000000ff0300720c */ /* 0x002fe40004f25670 */
[----:B------:R-:W-:-:S04]  /*06f0*/  SHF.R.S32.HI R3, RZ, 0x1f, R2 ;  /* 0x0000001fff037819 */ /* 0x000fc80000011402 */
[----:B------:R-:W-:-:S05]  /*0700*/  LEA.HI R3, R3, R2, RZ, 0x2 ;  /* 0x0000000203037211 */ /* 0x000fca00078f10ff */
[----:B------:R-:W-:Y:S01]  /*0710*/  VOTEU.ALL UP0, P0 ;  /* 0x00000000003f7886 */ /* 0x000fe20000000000 */
[----:B------:R-:W-:Y:S01]  /*0720*/  LOP3.LUT R3, R3, 0xfffffffc, RZ, 0xc0, !PT ;  /* 0xfffffffc03037812 */ /* 0x000fe200078ec0ff */
[----:B------:R-:W-:-:S03]  /*0730*/  VOTEU.ALL UP1, P1 ;  /* 0x00000000003f7886 */ /* 0x000fc60000820000 */
[----:B------:R-:W0:Y:S01]  /*0740*/  @!UP0 S2UR UR7, SR_CgaCtaId ;  /* 0x00000000000789c3 */ /* 0x000e220000008800 */
[----:B------:R-:W-:Y:S01]  /*0750*/  @!UP0 UMOV UR6, 0x400 ;  /* 0x0000040000068882 */ /* 0x000fe20000000000 */
[----:B------:R-:W-:-:S04]  /*0760*/  @!UP0 UIADD3 UR4, -UR4, 0x100000, URZ ;  /* 0x0010000004048890 */ /* 0x000fc8000fffe13f */
[----:B------:R-:W-:Y:S02]  /*0770*/  @!UP0 USHF.L.U32 UR5, UR4, 0xb, URZ ;  /* 0x0000000b04058899 */ /* 0x000fe4000800063f */
[----:B------:R-:W-:Y:S01]  /*0780*/  @!UP0 USHF.L.U32 UR4, UR4, 0x1, URZ ;  /* 0x0000000104048899 */ /* 0x000fe2000800063f */
[----:B------:R-:W-:Y:S01]  /*0790*/  IMAD.IADD R0, R2, 0x1, -R3 ;  /* 0x0000000102007824 */ /* 0x000fe200078e0a03 */
[----:B------:R-:W-:Y:S01]  /*07a0*/  @!UP1 UMOV UR9, 0x400 ;  /* 0x0000040000099882 */ /* 0x000fe20000000000 */
[----:B------:R-:W-:Y:S01]  /*07b0*/  VOTEU.ALL UP2, P1 ;  /* 0x00000000003f7886 */ /* 0x000fe20000840000 */
[----:B------:R-:W-:Y:S01]  /*07c0*/  VOTEU.ALL UP3, P1 ;  /* 0x00000000003f7886 */ /* 0x000fe20000860000 */
[----:B------:R-:W-:Y:S01]  /*07d0*/  VOTEU.ALL UP4, P1 ;  /* 0x00000000003f7886 */ /* 0x000fe20000880000 */
[----:B------:R-:W1:Y:S01]  /*07e0*/  @!UP1 S2UR UR10, SR_CgaCtaId ;  /* 0x00000000000a99c3 */ /* 0x000e620000008800 */
[----:B------:R-:W-:Y:S01]  /*07f0*/  VOTEU.ALL UP5, P1 ;  /* 0x00000000003f7886 */ /* 0x000fe200008a0000 */
[----:B------:R-:W-:-:S04]  /*0800*/  SHF.R.S32.HI R3, RZ, 0x1f, R4 ;  /* 0x0000001fff037819 */ /* 0x000fc80000011404 */
[----:B------:R-:W-:-:S04]  /*0810*/  LEA.HI R3, R3, R4, RZ, 0x7 ;  /* 0x0000000403037211 */ /* 0x000fc800078f38ff */
[----:B------:R-:W-:-:S05]  /*0820*/  LOP3.LUT R3, R3, 0xffffff80, RZ, 0xc0, !PT ;  /* 0xffffff8003037812 */ /* 0x000fca00078ec0ff */
[----:B------:R-:W-:Y:S01]  /*0830*/  IMAD.IADD R3, R4, 0x1, -R3 ;  /* 0x0000000104037824 */ /* 0x000fe200078e0a03 */
[----:B0-----:R-:W-:Y:S02]  /*0840*/  @!UP0 ULEA UR8, UR7, UR6, 0x18 ;  /* 0x0000000607088291 */ /* 0x001fe4000f8ec03f */
[----:B------:R-:W-:-:S04]  /*0850*/  @!UP1 UIADD3 UR6, -UR11, 0x100000, URZ ;  /* 0x001000000b069890 */ /* 0x000fc8000fffe13f */
[----:B------:R-:W-:Y:S02]  /*0860*/  @!UP1 USHF.L.U32 UR7, UR6, 0xb, URZ ;  /* 0x0000000b06079899 */ /* 0x000fe4000800063f */
[----:B------:R-:W-:Y:S01]  /*0870*/  @!UP1 USHF.L.U32 UR6, UR6, 0x1, URZ ;  /* 0x0000000106069899 */ /* 0x000fe2000800063f */
[----:B------:R-:W-:Y:S01]  /*0880*/  VOTEU.ALL UP0, P0 ;  /* 0x00000000003f7886 */ /* 0x000fe20000000000 */
[----:B-1----:R-:W-:Y:S01]  /*0890*/  @!UP1 ULEA UR9, UR10, UR9, 0x18 ;  /* 0x000000090a099291 */ /* 0x002fe2000f8ec03f */
[----:B------:R-:W-:Y:S02]  /*08a0*/  VOTEU.ALL UP1, P0 ;  /* 0x00000000003f7886 */ /* 0x000fe40000020000 */
[----:B------:R-:W-:Y:S01]  /*08b0*/  ULDC.64 UR10, c[0x0][0x598] ;  /* 0x00016600000a7ab9 */ /* 0x000fe20000000a00 */
[----:B------:R-:W-:Y:S01]  /*08c0*/  ISETP.NE.AND P0, PT, R0, 0x3, PT ;  /* 0x000000030000780c */ /* 0x000fe20003f05270 */
[----:B------:R-:W0:Y:S02]  /*08d0*/  FENCE.VIEW.ASYNC.S ;  /* 0x00000000000073c6 */ /* 0x000e240000000000 */
[----:B0-----:R0:W1:Y:S01]  /*08e0*/  @!UP0 SYNCS.EXCH.64 URZ, [UR8+0x1f0], UR4 ;  /* 0x0001f004083f85b2 */ /* 0x0010620008000100 */
[----:B------:R-:W-:-:S02]  /*08f0*/  ISETP.NE.U32.AND P1, PT, RZ, UR10, PT ;  /* 0x0000000aff007c0c */ /* 0x000fc4000bf25070 */
[----:B------:R-:W-:Y:S02]  /*0900*/  ISETP.EQ.OR P0, PT, R0, RZ, !P0 ;  /* 0x000000ff0000720c */ /* 0x000fe40004702670 */
[----:B------:R-:W-:Y:S02]  /*0910*/  ISETP.NE.AND.EX P1, PT, RZ, UR11, PT, P1 ;  /* 0x0000000bff007c0c */ /* 0x000fe4000bf25310 */
[----:B------:R-:W-:-:S04]  /*0920*/  ISETP.EQ.AND P0, PT, R8, RZ, P0 ;  /* 0x000000ff0800720c */ /* 0x000fc80000702270 */
[----:B------:R-:W-:-:S04]  /*0930*/  SEL R16, RZ, 0x1, !P0 ;  /* 0x00000001ff107807 */ /* 0x000fc80004000000 */
[----:B------:R-:W-:Y:S01]  /*0940*/  SEL R16, R16, 0x2, P3 ;  /* 0x0000000210107807 */ /* 0x000fe20001800000 */
[----:B------:R0:W1:Y:S01]  /*0950*/  @!UP1 SYNCS.EXCH.64 URZ, [UR8+0x1f8], UR4 ;  /* 0x0001f804083f95b2 */ /* 0x0000620008000100 */
[----:B------:R-:W-:Y:S01]  /*0960*/  NOP ;  /* 0x0000000000007918 */ /* 0x000fe20000000000 */
[----:B------:R0:W1:Y:S01]  /*0970*/  @!UP2 SYNCS.EXCH.64 URZ, [UR9+0x1d0], UR6 ;  /* 0x0001d006093fa5b2 */ /* 0x0000620008000100 */
[----:B------:R0:W1:Y:S01]  /*0980*/  @!UP3 SYNCS.EXCH.64 URZ, [UR9+0x1d8], UR6 ;  /* 0x0001d806093fb5b2 */ /* 0x0000620008000100 */
[----:B------:R0:W1:Y:S01]  /*0990*/  @!UP4 SYNCS.EXCH.64 URZ, [UR9+0x1e0], UR6 ;  /* 0x0001e006093fc5b2 */ /* 0x0000620008000100 */
[----:B------:R0:W1:Y:S01]  /*09a0*/  @!UP5 SYNCS.EXCH.64 URZ, [UR9+0x1e8], UR6 ;  /* 0x0001e806093fd5b2 */ /* 0x0000620008000100 */
[----:B------:R-:W-:Y:S01]  /*09b0*/  NOP ;  /* 0x0000000000007918 */ /* 0x000fe20000000000 */
[----:B-1----:R-:W-:Y:S06]  /*09c0*/  BAR.SYNC.DEFER_BLOCKING 0x0 ;  /* 0x0000000000007b1d */ /* 0x002fec0000010000 */
[----:B0-2---:R-:W-:Y:S05]  /*09d0*/  @!P1 BRA `(.L_x_4) ;  /* 0x00000000001c9947 */ /* 0x005fea0003800000 */
[----:B------:R-:W0:Y:S02]  /*09e0*/  LDC.64 R6, c[0x0][0x598] ;  /* 0x00016600ff067b82 */ /* 0x000e240000000a00 */
[----:B0-----:R-:W2:Y:S02]  /*09f0*/  LDG.E.64 R6, desc[UR36][R6.64] ;  /* 0x0000002406067981 */ /* 0x001ea4000c1e1b00 */
[----:B--2---:R-:W-:-:S04]  /*0a00*/  ISETP.NE.U32.AND P0, PT, R6, RZ, PT ;  /* 0x000000ff0600720c */ /* 0x004fc80003f05070 */
[----:B------:R-:W-:-:S13]  /*0a10*/  ISETP.NE.AND.EX P0, PT, R7, RZ, PT, P0 ;  /* 0x000000ff0700720c */ /* 0x000fda0003f05300 */
[----:B------:R-:W-:Y:S05]  /*0a20*/  @!P0 BRA `(.L_x_4) ;  /* 0x0000000000088947 */ /* 0x000fea0003800000 */
[----:B------:R1:W5:Y:S01]  /*0a30*/  LD.E R120, desc[UR36][R6.64] ;  /* 0x0000002406787980 */ /* 0x000362000c101900 */
[----:B------:R-:W-:Y:S05]  /*0a40*/  BRA `(.L_x_5) ;  /* 0x0000000000247947 */ /* 0x000fea0003800000 */
.L_x_4:
[----:B------:R-:W-:Y:S02]  /*0a50*/  ULDC.64 UR4, c[0x0][0x588] ;  /* 0x0001620000047ab9 */ /* 0x000fe40000000a00 */
[----:B------:R-:W-:-:S04]  /*0a60*/  ISETP.NE.U32.AND P0, PT, RZ, UR4, PT ;  /* 0x00000004ff007c0c */ /* 0x000fc8000bf05070 */
[----:B------:R-:W-:-:S13]  /*0a70*/  ISETP.NE.AND.EX P0, PT, RZ, UR5, PT, P0 ;  /* 0x00000005ff007c0c */ /* 0x000fda000bf05300 */
[----:B------:R-:W-:Y:S05]  /*0a80*/  @!P0 BRA `(.L_x_6) ;  /* 0x00000000000c8947 */ /* 0x000fea0003800000 */
[----:B------:R-:W0:Y:S02]  /*0a90*/  LDC.64 R120, c[0x0][0x588] ;  /* 0x00016200ff787b82 */ /* 0x000e240000000a00 */
[----:B0-----:R0:W5:Y:S01]  /*0aa0*/  LDG.E R120, desc[UR36][R120.64] ;  /* 0x0000002478787981 */ /* 0x001162000c1e1900 */
[----:B------:R-:W-:Y:S05]  /*0ab0*/  BRA `(.L_x_5) ;  /* 0x0000000000087947 */ /* 0x000fea0003800000 */
.L_x_6:
[----:B------:R-:W-:Y:S02]  /*0ac0*/  ULDC UR4, c[0x0][0x580] ;  /* 0x0001600000047ab9 */ /* 0x000fe40000000800 */
[----:B------:R-:W-:-:S07]  /*0ad0*/  IMAD.U32 R120, RZ, RZ, UR4 ;  /* 0x00000004ff787e24 */ /* 0x000fce000f8e00ff */
.L_x_5:
[----:B------:R-:W-:Y:S02]  /*0ae0*/  ULDC.64 UR4, c[0x0][0x5a0] ;  /* 0x0001680000047ab9 */ /* 0x000fe40000000a00 */
[----:B------:R-:W-:-:S04]  /*0af0*/  ISETP.NE.U32.AND P0, PT, RZ, UR4, PT ;  /* 0x00000004ff007c0c */ /* 0x000fc8000bf05070 */
[----:B------:R-:W-:-:S13]  /*0b00*/  ISETP.NE.AND.EX P0, PT, RZ, UR5, PT, P0 ;  /* 0x00000005ff007c0c */ /* 0x000fda000bf05300 */
[----:B------:R-:W-:Y:S05]  /*0b10*/  @!P0 BRA `(.L_x_7) ;  /* 0x00000000001c8947 */ /* 0x000fea0003800000 */
[----:B-1----:R-:W1:Y:S02]  /*0b20*/  LDC.64 R6, c[0x0][0x5a0] ;  /* 0x00016800ff067b82 */ /* 0x002e640000000a00 */
[----:B-1----:R-:W2:Y:S02]  /*0b30*/  LDG.E.64 R6, desc[UR36][R6.64] ;  /* 0x0000002406067981 */ /* 0x002ea4000c1e1b00 */
[----:B--2---:R-:W-:-:S04]  /*0b40*/  ISETP.NE.U32.AND P0, PT, R6, RZ, PT ;  /* 0x000000ff0600720c */ /* 0x004fc80003f05070 */
[----:B------:R-:W-:-:S13]  /*0b50*/  ISETP.NE.AND.EX P0, PT, R7, RZ, PT, P0 ;  /* 0x000000ff0700720c */ /* 0x000fda0003f05300 */
[----:B------:R-:W-:Y:S05]  /*0b60*/  @!P0 BRA `(.L_x_7) ;  /* 0x0000000000088947 */ /* 0x000fea0003800000 */
[----:B0-----:R2:W5:Y:S01]  /*0b70*/  LD.E R121, desc[UR36][R6.64] ;  /* 0x0000002406797980 */ /* 0x001562000c101900 */
[----:B------:R-:W-:Y:S05]  /*0b80*/  BRA `(.L_x_8) ;  /* 0x0000000000247947 */ /* 0x000fea0003800000 */
.L_x_7:
[----:B------:R-:W-:Y:S02]  /*0b90*/  ULDC.64 UR4, c[0x0][0x590] ;  /* 0x0001640000047ab9 */ /* 0x000fe40000000a00 */
[----:B------:R-:W-:-:S04]  /*0ba0*/  ISETP.NE.U32.AND P0, PT, RZ, UR4, PT ;  /* 0x00000004ff007c0c */ /* 0x000fc8000bf05070 */
[----:B------:R-:W-:-:S13]  /*0bb0*/  ISETP.NE.AND.EX P0, PT, RZ, UR5, PT, P0 ;  /* 0x00000005ff007c0c */ /* 0x000fda000bf05300 */
[----:B------:R-:W-:Y:S05]  /*0bc0*/  @!P0 BRA `(.L_x_9) ;  /* 0x00000000000c8947 */ /* 0x000fea0003800000 */
[----:B-1----:R-:W0:Y:S02]  /*0bd0*/  LDC.64 R6, c[0x0][0x590] ;  /* 0x00016400ff067b82 */ /* 0x002e240000000a00 */
[----:B0-----:R0:W5:Y:S01]  /*0be0*/  LDG.E R121, desc[UR36][R6.64] ;  /* 0x0000002406797981 */ /* 0x001162000c1e1900 */
[----:B------:R-:W-:Y:S05]  /*0bf0*/  BRA `(.L_x_8) ;  /* 0x0000000000087947 */ /* 0x000fea0003800000 */
.L_x_9:
[----:B------:R-:W-:Y:S02]  /*0c00*/  ULDC UR4, c[0x0][0x584] ;  /* 0x0001610000047ab9 */ /* 0x000fe40000000800 */
[----:B0-----:R-:W-:-:S07]  /*0c10*/  IMAD.U32 R121, RZ, RZ, UR4 ;  /* 0x00000004ff797e24 */ /* 0x001fce000f8e00ff */
.L_x_8:
[----:B------:R-:W3:Y:S01]  /*0c20*/  LDC R2, c[0x0][0x65c] ;  /* 0x00019700ff027b82 */ /* 0x000ee20000000800 */
[----:B------:R-:W4:Y:S01]  /*0c30*/  S2R R14, SR_CTAID.Y ;  /* 0x00000000000e7919 */ /* 0x000f220000002600 */
[----:B------:R-:W-:Y:S01]  /*0c40*/  ULDC UR6, c[0x0][0x28c] ;  /* 0x0000a30000067ab9 */ /* 0x000fe20000000800 */
[----:B------:R-:W-:Y:S01]  /*0c50*/  ISETP.NE.AND P0, PT, R8, 0x2, PT ;  /* 0x000000020800780c */ /* 0x000fe20003f05270 */
[----:B------:R-:W-:Y:S01]  /*0c60*/  UIADD3 UR6, UR6, 0xf, URZ ;  /* 0x0000000f06067890 */ /* 0x000fe2000fffe03f */
[----:B012---:R-:W0:Y:S01]  /*0c70*/  S2R R6, SR_CTAID.X ;  /* 0x0000000000067919 */ /* 0x007e220000002500 */
[----:B------:R-:W-:Y:S01]  /*0c80*/  IMAD.MOV.U32 R7, RZ, RZ, RZ ;  /* 0x000000ffff077224 */ /* 0x000fe200078e00ff */
[----:B------:R-:W-:Y:S01]  /*0c90*/  UMOV UR39, URZ ;  /* 0x0000003f00277c82 */ /* 0x000fe20008000000 */
[----:B------:R-:W-:Y:S01]  /*0ca0*/  USHF.R.S32.HI UR7, URZ, 0x1f, UR6 ;  /* 0x0000001f3f077899 */ /* 0x000fe20008011406 */
[----:B------:R-:W-:Y:S01]  /*0cb0*/  UMOV UR38, URZ ;  /* 0x0000003f00267c82 */ /* 0x000fe20008000000 */
[----:B------:R-:W-:-:S02]  /*0cc0*/  ULDC.64 UR8, c[0x0][0x650] ;  /* 0x0001940000087ab9 */ /* 0x000fc40000000a00 */
[----:B------:R-:W-:-:S04]  /*0cd0*/  ULEA.HI UR7, UR7, UR6, URZ, 0x4 ;  /* 0x0000000607077291 */ /* 0x000fc8000f8f203f */
[----:B------:R-:W-:Y:S01]  /*0ce0*/  USHF.R.S32.HI UR40, URZ, 0x4, UR7 ;  /* 0x000000043f287899 */ /* 0x000fe20008011407 */
[----:B---3--:R-:W-:-:S13]  /*0cf0*/  ISETP.NE.AND P1, PT, R2, 0x1, PT ;  /* 0x000000010200780c */ /* 0x008fda0003f25270 */
[----:B------:R-:W0:Y:S01]  /*0d00*/  @P1 LDC R19, c[0x0][0x10] ;  /* 0x00000400ff131b82 */ /* 0x000e220000000800 */
[----:B----4-:R-:W-:Y:S02]  /*0d10*/  @P1 IMAD.MOV.U32 R8, RZ, RZ, R14 ;  /* 0x000000ffff081224 */ /* 0x010fe400078e000e */
[----:B------:R-:W-:Y:S02]  /*0d20*/  @P1 IMAD.MOV.U32 R9, RZ, RZ, RZ ;  /* 0x000000ffff091224 */ /* 0x000fe400078e00ff */
[----:B------:R-:W-:-:S03]  /*0d30*/  @P1 IMAD.MOV.U32 R17, RZ, RZ, RZ ;  /* 0x000000ffff111224 */ /* 0x000fc600078e00ff */
[----:B------:R-:W1:Y:S01]  /*0d40*/  @!P1 LDC R11, c[0x0][0xc] ;  /* 0x00000300ff0b9b82 */ /* 0x000e620000000800 */
[----:B------:R-:W-:Y:S01]  /*0d50*/  ULDC UR4, c[0x0][0xc] ;  /* 0x0000030000047ab9 */ /* 0x000fe20000000800 */
[----:B------:R-:W-:Y:S02]  /*0d60*/  ULDC UR5, c[0x0][0x10] ;  /* 0x0000040000057ab9 */ /* 0x000fe40000000800 */
[----:B------:R-:W-:-:S04]  /*0d70*/  UIMAD.WIDE.U32 UR4, UR4, UR5, URZ ;  /* 0x00000005040472a5 */ /* 0x000fc8000f8e003f */
[----:B------:R-:W2:Y:S01]  /*0d80*/  LDC R2, c[0x0][0x14] ;  /* 0x00000500ff027b82 */ /* 0x000ea20000000800 */
[----:B0-----:R-:W-:-:S04]  /*0d90*/  @P1 IMAD.WIDE.U32 R18, R6, R19, R8 ;  /* 0x0000001306121225 */ /* 0x001fc800078e0008 */
[----:B------:R-:W-:Y:S02]  /*0da0*/  @P1 IMAD.IADD R17, R19, 0x1, R17 ;  /* 0x0000000113111824 */ /* 0x000fe400078e0211 */
[----:B-1----:R-:W-:-:S04]  /*0db0*/  @!P1 IMAD.WIDE.U32 R8, R11, R14, R6 ;  /* 0x0000000e0b089225 */ /* 0x002fc800078e0006 */
[----:B------:R-:W-:Y:S02]  /*0dc0*/  @!P1 IMAD.MOV.U32 R18, RZ, RZ, R8 ;  /* 0x000000ffff129224 */ /* 0x000fe400078e0008 */
[----:B------:R-:W-:Y:S02]  /*0dd0*/  @!P1 IMAD.MOV.U32 R17, RZ, RZ, R9 ;  /* 0x000000ffff119224 */ /* 0x000fe400078e0009 */
[----:B--2---:R-:W-:-:S04]  /*0de0*/  IMAD.WIDE.U32 R12, R2, UR4, RZ ;  /* 0x00000004020c7c25 */ /* 0x004fc8000f8e00ff */
[----:B------:R-:W-:Y:S01]  /*0df0*/  IMAD R23, R2, UR5, RZ ;  /* 0x0000000502177c24 */ /* 0x000fe2000f8e02ff */
[----:B------:R0:W-:Y:S03]  /*0e00*/  STL.64 [R1], R12 ;  /* 0x0000000c01007387 */ /* 0x0001e60000100a00 */
[----:B------:R-:W-:Y:S01]  /*0e10*/  IMAD.IADD R23, R13, 0x1, R23 ;  /* 0x000000010d177824 */ /* 0x000fe200078e0217 */
[----:B------:R-:W-:Y:S06]  /*0e20*/  @P0 BRA `(.L_x_10) ;  /* 0x0000000000200947 */ /* 0x000fec0003800000 */
[----:B------:R-:W-:Y:S01]  /*0e30*/  UISETP.GE.U32.AND UP0, UPT, UR40, 0x1c, UPT ;  /* 0x0000001c2800788c */ /* 0x000fe2000bf06070 */
[----:B------:R-:W-:Y:S01]  /*0e40*/  IADD3 R18, P0, R18, R12, RZ ;  /* 0x0000000c12127210 */ /* 0x000fe20007f1e0ff */
[----:B------:R-:W-:Y:S01]  /*0e50*/  USHF.R.U32.HI UR4, URZ, 0x2, UR40 ;  /* 0x000000023f047899 */ /* 0x000fe20008011628 */
[----:B------:R-:W-:-:S03]  /*0e60*/  UMOV UR38, URZ ;  /* 0x0000003f00267c82 */ /* 0x000fc60008000000 */
[----:B------:R-:W-:Y:S01]  /*0e70*/  UIMAD.WIDE.U32 UR4, UR4, 0x24924925, URZ ;  /* 0x24924925040478a5 */ /* 0x000fe2000f8e003f */
[----:B------:R-:W-:-:S03]  /*0e80*/  IMAD.X R17, R23, 0x1, R17, P0 ;  /* 0x0000000117117824 */ /* 0x000fc600000e0611 */
[----:B------:R-:W-:Y:S02]  /*0e90*/  UIMAD UR39, UR5, -0x1c, UR40 ;  /* 0xffffffe4052778a4 */ /* 0x000fe4000f8e0228 */
[----:B------:R-:W-:-:S12]  /*0ea0*/  @UP0 ULOP3.LUT UR38, UR5, 0x1, URZ, 0xc0, !UPT ;  /* 0x0000000105260892 */ /* 0x000fd8000f8ec03f */
.L_x_10:
[----:B------:R-:W-:Y:S01]  /*0eb0*/  ISETP.GE.U32.AND P0, PT, R18, UR8, PT ;  /* 0x0000000812007c0c */ /* 0x000fe2000bf06070 */
[----:B------:R-:W-:Y:S01]  /*0ec0*/  IMAD.MOV.U32 R19, RZ, RZ, -0x1 ;  /* 0xffffffffff137424 */ /* 0x000fe200078e00ff */
[----:B------:R-:W-:Y:S01]  /*0ed0*/  PRMT R8, RZ, 0x7610, R8 ;  /* 0x00007610ff087816 */ /* 0x000fe20000000008 */
[----:B------:R-:W-:Y:S01]  /*0ee0*/  IMAD.MOV.U32 R22, RZ, RZ, -0x1 ;  /* 0xffffffffff167424 */ /* 0x000fe200078e00ff */
[----:B------:R-:W-:Y:S01]  /*0ef0*/  ISETP.GE.U32.AND.EX P0, PT, R17, UR9, PT, P0 ;  /* 0x0000000911007c0c */ /* 0x000fe2000bf06100 */
[----:B------:R-:W-:-:S12]  /*0f00*/  IMAD.MOV.U32 R2, RZ, RZ, -0x1 ;  /* 0xffffffffff027424 */ /* 0x000fd800078e00ff */
[----:B------:R-:W-:Y:S05]  /*0f10*/  @P0 BRA `(.L_x_11) ;  /* 0x00000004005c0947 */ /* 0x000fea0003800000 */
[----:B------:R-:W1:Y:S01]  /*0f20*/  LDC.64 R20, c[0x0][0x628] ;  /* 0x00018a00ff147b82 */ /* 0x000e620000000a00 */
[----:B------:R-:W-:Y:S02]  /*0f30*/  IMAD.MOV.U32 R8, RZ, RZ, R18 ;  /* 0x000000ffff087224 */ /* 0x000fe400078e0012 */
[----:B------:R-:W-:-:S05]  /*0f40*/  IMAD.MOV.U32 R9, RZ, RZ, R17 ;  /* 0x000000ffff097224 */ /* 0x000fca00078e0011 */
[----:B------:R-:W2:Y:S08]  /*0f50*/  LDC R2, c[0x0][0x630] ;  /* 0x00018c00ff027b82 */ /* 0x000eb00000000800 */
[----:B------:R-:W3:Y:S01]  /*0f60*/  LDC.64 R24, c[0x0][0x620] ;  /* 0x00018800ff187b82 */ /* 0x000ee20000000a00 */
[----:B-1----:R-:W-:-:S04]  /*0f70*/  ISETP.NE.U32.AND P0, PT, R20, RZ, PT ;  /* 0x000000ff1400720c */ /* 0x002fc80003f05070 */
[----:B------:R-:W-:-:S13]  /*0f80*/  ISETP.NE.AND.EX P0, PT, R21, RZ, PT, P0 ;  /* 0x000000ff1500720c */ /* 0x000fda0003f05300 */
[----:B--23--:R-:W-:Y:S05]  /*0f90*/  @!P0 BRA `(.L_x_12) ;  /* 0x0000000000288947 */ /* 0x00cfea0003800000 */
[----:B0-----:R-:W0:Y:S02]  /*0fa0*/  LDC R13, c[0x0][0x634] ;  /* 0x00018d00ff0d7b82 */ /* 0x001e240000000800 */
[----:B0-----:R-:W-:-:S05]  /*0fb0*/  IADD3 R13, P0, R18, R13, RZ ;  /* 0x0000000d120d7210 */ /* 0x001fca0007f1e0ff */
[----:B------:R-:W-:-:S04]  /*0fc0*/  IMAD.X R15, RZ, RZ, R17, P0 ;  /* 0x000000ffff0f7224 */ /* 0x000fc800000e0611 */
[----:B------:R-:W-:-:S04]  /*0fd0*/  IMAD.WIDE.U32 R8, R15, R20, RZ ;  /* 0x000000140f087225 */ /* 0x000fc800078e00ff */
[----:B------:R-:W-:-:S04]  /*0fe0*/  IMAD.WIDE.U32 R10, P0, R13, R21, R8 ;  /* 0x000000150d0a7225 */ /* 0x000fc80007800008 */
[----:B------:R-:W-:-:S04]  /*0ff0*/  IMAD.WIDE.U32 R8, R13, R20, RZ ;  /* 0x000000140d087225 */ /* 0x000fc800078e00ff */
[----:B------:R-:W-:Y:S01]  /*1000*/  IMAD.X R13, RZ, RZ, RZ, P0 ;  /* 0x000000ffff0d7224 */ /* 0x000fe200000e06ff */
[----:B------:R-:W-:Y:S01]  /*1010*/  IADD3 RZ, P0, R9, R10, RZ ;  /* 0x0000000a09ff7210 */ /* 0x000fe20007f1e0ff */
[----:B------:R-:W-:-:S04]  /*1020*/  IMAD.MOV.U32 R12, RZ, RZ, R11 ;  /* 0x000000ffff0c7224 */ /* 0x000fc800078e000b */
[----:B------:R-:W-:-:S08]  /*1030*/  IMAD.WIDE.U32.X R8, R15, R21, R12, P0 ;  /* 0x000000150f087225 */ /* 0x000fd000000e040c */
.L_x_12:
[-CC-:B------:R-:W-:Y:S01]  /*1040*/  SHF.R.U64 R31, R8, R2.reuse, R9.reuse ;  /* 0x00000002081f7219 */ /* 0x180fe20000001209 */
[----:B0-----:R-:W0:Y:S01]  /*1050*/  LDC R12, c[0x0][0x618] ;  /* 0x00018600ff0c7b82 */ /* 0x001e220000000800 */
[----:B------:R-:W-:Y:S01]  /*1060*/  SHF.R.U32.HI R7, RZ, R2, R9 ;  /* 0x00000002ff077219 */ /* 0x000fe20000011609 */
[----:B------:R-:W-:Y:S01]  /*1070*/  ULDC UR4, c[0x0][0x150] ;  /* 0x0000540000047ab9 */ /* 0x000fe20000000800 */
[----:B------:R-:W-:Y:S01]  /*1080*/  IADD3 R11, P0, RZ, -R31, RZ ;  /* 0x8000001fff0b7210 */ /* 0x000fe20007f1e0ff */
[----:B------:R-:W-:Y:S01]  /*1090*/  IMAD.MOV.U32 R19, RZ, RZ, R17 ;  /* 0x000000ffff137224 */ /* 0x000fe200078e0011 */
[----:B------:R-:W-:-:S03]  /*10a0*/  I2FP.F32.U32 R2, R6 ;  /* 0x0000000600027245 */ /* 0x000fc60000201000 */
[----:B------:R-:W1:Y:S01]  /*10b0*/  LDC.64 R26, c[0x0][0x640] ;  /* 0x00019000ff1a7b82 */ /* 0x000e620000000a00 */
[----:B------:R-:W-:Y:S02]  /*10c0*/  IMAD.X R13, RZ, RZ, ~R7, P0 ;  /* 0x000000ffff0d7224 */ /* 0x000fe400000e0e07 */
[----:B------:R-:W-:Y:S01]  /*10d0*/  FMUL R2, R2, UR4 ;  /* 0x0000000402027c20 */ /* 0x000fe20008400000 */
[----:B------:R-:W-:Y:S01]  /*10e0*/  IMAD.WIDE.U32 R8, R11, R24, R18 ;  /* 0x000000180b087225 */ /* 0x000fe200078e0012 */
[----:B------:R-:W-:-:S03]  /*10f0*/  ULDC UR4, c[0x0][0x154] ;  /* 0x0000550000047ab9 */ /* 0x000fc60000000800 */
[----:B------:R-:W-:Y:S01]  /*1100*/  IMAD R10, R13, R24, RZ ;  /* 0x000000180d0a7224 */ /* 0x000fe200078e02ff */
[----:B------:R-:W2:Y:S01]  /*1110*/  LDC R7, c[0x0][0x144] ;  /* 0x00005100ff077b82 */ /* 0x000ea20000000800 */
[----:B------:R-:W3:Y:S02]  /*1120*/  F2I.U32.TRUNC.NTZ R2, R2 ;  /* 0x0000000200027305 */ /* 0x000ee4000020f000 */
[----:B------:R-:W-:-:S04]  /*1130*/  IMAD R11, R11, R25, R10 ;  /* 0x000000190b0b7224 */ /* 0x000fc800078e020a */
[----:B------:R-:W-:Y:S01]  /*1140*/  IMAD.IADD R9, R9, 0x1, R11 ;  /* 0x0000000109097824 */ /* 0x000fe200078e020b */
[----:B------:R-:W4:Y:S01]  /*1150*/  LDC R22, c[0x0][0x608] ;  /* 0x00018200ff167b82 */ /* 0x000f220000000800 */
[----:B------:R-:W-:-:S03]  /*1160*/  IMAD.MOV.U32 R11, RZ, RZ, -0x1 ;  /* 0xffffffffff0b7424 */ /* 0x000fc600078e00ff */
[--C-:B0-----:R-:W-:Y:S02]  /*1170*/  SHF.R.U64 R20, R8, R12, R9.reuse ;  /* 0x0000000c08147219 */ /* 0x101fe40000001209 */
[----:B------:R-:W-:Y:S02]  /*1180*/  I2FP.F32.U32 R8, R14 ;  /* 0x0000000e00087245 */ /* 0x000fe40000201000 */
[----:B------:R-:W0:Y:S01]  /*1190*/  LDC R24, c[0x0][0x658] ;  /* 0x00019600ff187b82 */ /* 0x000e220000000800 */
[----:B-1----:R-:W-:Y:S01]  /*11a0*/  ISETP.NE.U32.AND P0, PT, R26, RZ, PT ;  /* 0x000000ff1a00720c */ /* 0x002fe20003f05070 */
[----:B---3--:R-:W-:Y:S02]  /*11b0*/  IMAD.MOV R10, RZ, RZ, -R2 ;  /* 0x000000ffff0a7224 */ /* 0x008fe400078e0a02 */
[----:B------:R-:W-:Y:S01]  /*11c0*/  FMUL R8, R8, UR4 ;  /* 0x0000000408087c20 */ /* 0x000fe20008400000 */
[----:B------:R-:W-:Y:S02]  /*11d0*/  SHF.R.U32.HI R9, RZ, R12, R9 ;  /* 0x0000000cff097219 */ /* 0x000fe40000011609 */
[----:B------:R-:W-:Y:S01]  /*11e0*/  ISETP.NE.AND.EX P0, PT, R27, RZ, PT, P0 ;  /* 0x000000ff1b00720c */ /* 0x000fe20003f05300 */
[----:B------:R1:W3:Y:S01]  /*11f0*/  F2I.U32.TRUNC.NTZ R15, R8 ;  /* 0x00000008000f7305 */ /* 0x0002e2000020f000 */
[----:B------:R-:W1:Y:S01]  /*1200*/  LDC R19, c[0x0][0x148] ;  /* 0x00005200ff137b82 */ /* 0x000e620000000800 */
[----:B--2---:R-:W-:-:S07]  /*1210*/  IMAD R2, R7, R10, R6 ;  /* 0x0000000a07027224 */ /* 0x004fce00078e0206 */
[----:B------:R-:W2:Y:S01]  /*1220*/  LDC R25, c[0x0][0x600] ;  /* 0x00018000ff197b82 */ /* 0x000ea20000000800 */
[-CC-:B----4-:R-:W-:Y:S02]  /*1230*/  SHF.R.U64 R32, R20, R22.reuse, R9.reuse ;  /* 0x0000001614207219 */ /* 0x190fe40000001209 */
[----:B------:R-:W-:Y:S01]  /*1240*/  SHF.R.U32.HI R7, RZ, R22, R9 ;  /* 0x00000016ff077219 */ /* 0x000fe20000011609 */
[----:B------:R-:W-:-:S04]  /*1250*/  IMAD.MOV.U32 R9, RZ, RZ, 0x1 ;  /* 0x00000001ff097424 */ /* 0x000fc800078e00ff */
[----:B------:R-:W4:Y:S01]  /*1260*/  LDC R28, c[0x0][0x648] ;  /* 0x00019200ff1c7b82 */ /* 0x000f220000000800 */
[-C--:B0-----:R-:W-:Y:S02]  /*1270*/  SHF.L.U32 R6, R11, R24.reuse, RZ ;  /* 0x000000180b067219 */ /* 0x081fe400000006ff */
[--C-:B------:R-:W-:Y:S02]  /*1280*/  SHF.R.U64 R22, R32, R24, R7.reuse ;  /* 0x0000001820167219 */ /* 0x100fe40000001207 */
[----:B------:R-:W-:Y:S02]  /*1290*/  LOP3.LUT R13, RZ, R6, RZ, 0x33, !PT ;  /* 0x00000006ff0d7212 */ /* 0x000fe400078e33ff */
[-C--:B------:R-:W-:Y:S01]  /*12a0*/  SHF.R.U32.HI R7, RZ, R24.reuse, R7 ;  /* 0x00000018ff077219 */ /* 0x080fe20000011607 */
[----:B------:R-:W0:Y:S01]  /*12b0*/  LDC R29, c[0x0][0x638] ;  /* 0x00018e00ff1d7b82 */ /* 0x000e220000000800 */
[----:B------:R-:W-:Y:S01]  /*12c0*/  SHF.L.U32 R12, R9, R24, RZ ;  /* 0x00000018090c7219 */ /* 0x000fe200000006ff */
[----:B------:R-:W-:-:S06]  /*12d0*/  IMAD.MOV.U32 R6, RZ, RZ, R22 ;  /* 0x000000ffff067224 */ /* 0x000fcc00078e0016 */
[----:B------:R-:W0:Y:S01]  /*12e0*/  LDC R30, c[0x0][0x610] ;  /* 0x00018400ff1e7b82 */ /* 0x000e220000000800 */
[----:B-1-3--:R-:W-:Y:S05]  /*12f0*/  @!P0 BRA `(.L_x_13) ;  /* 0x0000000000288947 */ /* 0x00afea0003800000 */
[----:B------:R-:W1:Y:S02]  /*1300*/  LDC R11, c[0x0][0x64c] ;  /* 0x00019300ff0b7b82 */ /* 0x000e640000000800 */
[----:B-1----:R-:W-:-:S05]  /*1310*/  IADD3 R11, P0, R22, R11, RZ ;  /* 0x0000000b160b7210 */ /* 0x002fca0007f1e0ff */
        /* <DEDUP_REMOVED lines=8> */
.L_x_13:
[----:B----4-:R-:W-:Y:S01]  /*13a0*/  SHF.R.U64 R6, R6, R28, R7 ;  /* 0x0000001c06067219 */ /* 0x010fe20000001207 */
[----:B--2---:R-:W-:Y:S01]  /*13b0*/  VIADD R7, R25, 0xffffffff ;  /* 0xffffffff19077836 */ /* 0x004fe20000000000 */
[----:B------:R-:W-:Y:S01]  /*13c0*/  LOP3.LUT R13, R32, R13, RZ, 0xc0, !PT ;  /* 0x0000000d200d7212 */ /* 0x000fe200078ec0ff */
[----:B------:R-:W-:Y:S02]  /*13d0*/  IMAD.MOV R15, RZ, RZ, -R15 ;  /* 0x000000ffff0f7224 */ /* 0x000fe400078e0a0f */
[----:B------:R-:W-:Y:S01]  /*13e0*/  IMAD.MOV R8, RZ, RZ, -R6 ;  /* 0x000000ffff087224 */ /* 0x000fe200078e0a06 */
[----:B------:R-:W-:Y:S01]  /*13f0*/  LOP3.LUT R7, R20, R7, RZ, 0xc0, !PT ;  /* 0x0000000714077212 */ /* 0x000fe200078ec0ff */
[----:B------:R-:W-:Y:S02]  /*1400*/  IMAD R13, R12, R6, R13 ;  /* 0x000000060c0d7224 */ /* 0x000fe400078e020d */
[----:B------:R-:W-:Y:S02]  /*1410*/  @P1 IMAD R2, R19, R15, R14 ;  /* 0x0000000f13021224 */ /* 0x000fe400078e020e */
[----:B0-----:R-:W-:-:S02]  /*1420*/  IMAD R6, R8, R29, R22 ;  /* 0x0000001d08067224 */ /* 0x001fc400078e0216 */
[----:B------:R-:W-:Y:S02]  /*1430*/  IMAD R2, R13, R30, R2 ;  /* 0x0000001e0d027224 */ /* 0x000fe400078e0202 */
[----:B------:R-:W-:Y:S02]  /*1440*/  IMAD R19, R6, R25, R7 ;  /* 0x0000001906137224 */ /* 0x000fe400078e0207 */
[----:B------:R-:W-:-:S03]  /*1450*/  IMAD.MOV.U32 R8, RZ, RZ, 0x1 ;  /* 0x00000001ff087424 */ /* 0x000fc600078e00ff */
[----:B------:R-:W-:Y:S02]  /*1460*/  SEL R22, R19, R2, !P1 ;  /* 0x0000000213167207 */ /* 0x000fe40004800000 */
[----:B------:R-:W-:Y:S01]  /*1470*/  SEL R19, R2, R19, !P1 ;  /* 0x0000001302137207 */ /* 0x000fe20004800000 */
[----:B------:R-:W-:-:S07]  /*1480*/  IMAD.MOV.U32 R2, RZ, RZ, R31 ;  /* 0x000000ffff027224 */ /* 0x000fce00078e001f */
.L_x_11:
[----:B------:R-:W-:Y:S05]  /*1490*/  @!P2 BRA `(.L_x_14) ;  /* 0x00000070002ca947 */ /* 0x000fea0003800000 */
[----:B------:R-:W-:-:S13]  /*14a0*/  ISETP.GT.U32.AND P0, PT, R33, 0x1, PT ;  /* 0x000000012100780c */ /* 0x000fda0003f04070 */
[----:B------:R-:W-:Y:S05]  /*14b0*/  @P0 EXIT ;  /* 0x000000000000094d */ /* 0x000fea0003800000 */
.L_x_15:
[----:B------:R-:W-:-:S08]  /*14c0*/  NOP ;  /* 0x0000000000007918 */ /* 0x000fd00000000000 */
[----:B------:R-:W1:Y:S02]  /*14d0*/  USETMAXREG.TRY_ALLOC.CTAPOOL UP0, 0xe8 ;  /* 0x000000e8000079c8 */ /* 0x000e640008000600 */
[----:B-1----:R-:W-:-:S13]  /*14e0*/  PLOP3.LUT P0, PT, PT, PT, UP0, 0x80, 0x0 ;  /* 0x000000000000781c */ /* 0x002fda0003f0f008 */
[----:B------:R-:W-:Y:S05]  /*14f0*/  @!P0 BRA `(.L_x_15) ;  /* 0xfffffffc00f08947 */ /* 0x000fea000383ffff */
[----:B------:R-:W-:-:S13]  /*1500*/  LOP3.LUT P0, RZ, R8, 0xff, RZ, 0xc0, !PT ;  /* 0x000000ff08ff7812 */ /* 0x000fda000780c0ff */
[----:B------:R-:W-:Y:S05]  /*1510*/  @!P0 EXIT ;  /* 0x000000000000894d */ /* 0x000fea0003800000 */
[----:B------:R-:W1:Y:S01]  /*1520*/  S2UR UR4, SR_CgaCtaId ;  /* 0x00000000000479c3 */ /* 0x000e620000008800 */
[----:B------:R-:W-:Y:S01]  /*1530*/  VIADD R6, R5, 0xffffffff ;  /* 0xffffffff05067836 */ /* 0x000fe20000000000 */
[----:B------:R-:W-:Y:S01]  /*1540*/  SHF.R.S32.HI R0, RZ, 0x1f, R3 ;  /* 0x0000001fff007819 */ /* 0x000fe20000011403 */
[----:B------:R-:W-:Y:S01]  /*1550*/  UMOV UR41, 0x400 ;  /* 0x0000040000297882 */ /* 0x000fe20000000000 */
[----:B------:R-:W-:Y:S01]  /*1560*/  UISETP.LT.AND UP0, UPT, UR40, 0x1, UPT ;  /* 0x000000012800788c */ /* 0x000fe2000bf01270 */
[----:B------:R-:W-:Y:S01]  /*1570*/  LOP3.LUT R134, R16, 0x1, RZ, 0xfc, !PT ;  /* 0x0000000110867812 */ /* 0x000fe200078efcff */
[----:B------:R-:W-:Y:S01]  /*1580*/  USHF.L.U32 UR44, UR40, 0x1, URZ ;  /* 0x00000001282c7899 */ /* 0x000fe2000800063f */
[----:B------:R-:W-:Y:S01]  /*1590*/  R2UR UR42, R6 ;  /* 0x00000000062a72ca */ /* 0x000fe200000e0000 */
[----:B------:R-:W-:Y:S01]  /*15a0*/  USEL UR43, UR40, 0x1, UP0 ;  /* 0x00000001282b7887 */ /* 0x000fe20008000000 */
[CC--:B------:R-:W-:Y:S02]  /*15b0*/  LEA.HI R4, R0.reuse, R3.reuse, RZ, 0x2 ;  /* 0x0000000300047211 */ /* 0x0c0fe400078f10ff */
[----:B------:R-:W-:Y:S01]  /*15c0*/  LEA.HI R0, R0, R3, RZ, 0x5 ;  /* 0x0000000300007211 */ /* 0x000fe200078f28ff */
[----:B------:R-:W-:Y:S01]  /*15d0*/  UIADD3 UR43, -UR43, UR40, URZ ;  /* 0x000000282b2b7290 */ /* 0x000fe2000fffe13f */
[----:B------:R-:W-:-:S02]  /*15e0*/  SHF.R.S32.HI R122, RZ, 0x2, R4 ;  /* 0x00000002ff7a7819 */ /* 0x000fc40000011404 */
[----:B------:R-:W-:Y:S02]  /*15f0*/  SHF.R.S32.HI R5, RZ, 0x1f, R4 ;  /* 0x0000001fff057819 */ /* 0x000fe40000011404 */
[----:B------:R-:W-:Y:S02]  /*1600*/  LOP3.LUT R124, R4, 0xfffffffc, RZ, 0xc0, !PT ;  /* 0xfffffffc047c7812 */ /* 0x000fe400078ec0ff */
[----:B------:R-:W-:Y:S01]  /*1610*/  LEA.HI R5, R5, R122, RZ, 0x3 ;  /* 0x0000007a05057211 */ /* 0x000fe200078f18ff */
[----:B------:R-:W-:Y:S01]  /*1620*/  USHF.L.U32 UR42, UR42, 0x3, URZ ;  /* 0x000000032a2a7899 */ /* 0x000fe2000800063f */
[----:B------:R-:W-:Y:S01]  /*1630*/  ISETP.NE.AND P0, PT, R6, RZ, PT ;  /* 0x000000ff0600720c */ /* 0x000fe20003f05270 */
[----:B------:R-:W-:Y:S01]  /*1640*/  IMAD.IADD R124, R3, 0x1, -R124 ;  /* 0x00000001037c7824 */ /* 0x000fe200078e0a7c */
[----:B------:R-:W-:Y:S01]  /*1650*/  LOP3.LUT R5, R5, 0xfffffff8, RZ, 0xc0, !PT ;  /* 0xfffffff805057812 */ /* 0x000fe200078ec0ff */
[----:B-1----:R-:W-:Y:S01]  /*1660*/  ULEA UR41, UR4, UR41, 0x18 ;  /* 0x0000002904297291 */ /* 0x002fe2000f8ec03f */
[----:B------:R-:W-:Y:S01]  /*1670*/  SEL R135, RZ, 0x1, P0 ;  /* 0x00000001ff877807 */ /* 0x000fe20000000000 */
[----:B------:R-:W-:Y:S01]  /*1680*/  IMAD.U32 R126, RZ, RZ, UR42 ;  /* 0x0000002aff7e7e24 */ /* 0x000fe2000f8e00ff */
[----:B------:R-:W-:Y:S01]  /*1690*/  ULDC UR4, c[0x0][0x284] ;  /* 0x0000a10000047ab9 */ /* 0x000fe20000000800 */
[----:B------:R-:W-:Y:S01]  /*16a0*/  IMAD.IADD R122, R122, 0x1, -R5 ;  /* 0x000000017a7a7824 */ /* 0x000fe200078e0a05 */
[----:B------:R-:W-:Y:S01]  /*16b0*/  UIADD3 UR45, UR41, 0x1d0, URZ ;  /* 0x000001d0292d7890 */ /* 0x000fe2000fffe03f */
[----:B------:R-:W-:-:S02]  /*16c0*/  SHF.R.S32.HI R5, RZ, 0x5, R0 ;  /* 0x00000005ff057819 */ /* 0x000fc40000011400 */
[C---:B------:R-:W-:Y:S02]  /*16d0*/  LOP3.LUT R128, R126.reuse, 0x8, RZ, 0xc0, !PT ;  /* 0x000000087e807812 */ /* 0x040fe400078ec0ff */
[--C-:B------:R-:W-:Y:S01]  /*16e0*/  SHF.R.S32.HI R123, RZ, 0x1f, R122.reuse ;  /* 0x0000001fff7b7819 */ /* 0x100fe2000001147a */
[C-C-:B------:R-:W-:Y:S01]  /*16f0*/  IMAD R129, R5.reuse, -0x10, -R122.reuse ;  /* 0xfffffff005817824 */ /* 0x140fe200078e0a7a */
[----:B------:R-:W-:Y:S01]  /*1700*/  LOP3.LUT R126, R126, 0x8, RZ, 0xc, !PT ;  /* 0x000000087e7e7812 */ /* 0x000fe200078e0cff */
[----:B------:R-:W-:Y:S01]  /*1710*/  IMAD.U32 R125, RZ, RZ, UR45 ;  /* 0x0000002dff7d7e24 */ /* 0x000fe2000f8e00ff */
[----:B------:R-:W-:Y:S01]  /*1720*/  LOP3.LUT R128, R128, 0x18, RZ, 0x3c, !PT ;  /* 0x0000001880807812 */ /* 0x000fe200078e3cff */
[----:B------:R-:W-:-:S04]  /*1730*/  IMAD.WIDE R122, R5, 0x10, R122 ;  /* 0x00000010057a7825 */ /* 0x000fc800078e027a */
[----:B------:R-:W-:Y:S02]  /*1740*/  VIADD R127, R125, UR42 ;  /* 0x0000002a7d7f7c36 */ /* 0x000fe40008000000 */
[----:B------:R-:W-:-:S07]  /*1750*/  VIADD R129, R129, UR4 ;  /* 0x0000000481817c36 */ /* 0x000fce0008000000 */
.L_x_227:
[----:B------:R-:W-:Y:S01]  /*1760*/  SHF.L.U32 R0, R135, 0x1f, RZ ;  /* 0x0000001f87007819 */ /* 0x000fe200000006ff */
[----:B------:R-:W-:Y:S02]  /*1770*/  ULDC UR4, c[0x0][0x28c] ;  /* 0x0000a30000047ab9 */ /* 0x000fe40000000800 */
[----:B------:R-:W-:Y:S01]  /*1780*/  ISETP.LT.AND P1, PT, RZ, UR4, PT ;  /* 0x00000004ff007c0c */ /* 0x000fe2000bf21270 */
[----:B------:R-:W1:Y:S02]  /*1790*/  SYNCS.PHASECHK.TRANS64.TRYWAIT P0, [R125+UR42], R0 ;  /* 0x000000007d0075a7 */ /* 0x000e64000800016a */
[----:B-1-34-:R-:W-:Y:S10]  /*17a0*/  @!P0 BRA `(.L_x_16) ;  /* 0x0000008800c08947 */ /* 0x01aff40003800000 */
.L_x_273:
[----:B------:R-:W-:Y:S05]  /*17b0*/  @P1 BRA `(.L_x_17) ;  /* 0x0000000000401947 */ /* 0x000fea0003800000 */
[----:B-1----:R-:W-:Y:S01]  /*17c0*/  MOV R0, 0x0 ;  /* 0x0000000000007802 */ /* 0x002fe20000000f00 */
[----:B------:R-:W-:Y:S01]  /*17d0*/  ULDC.64 UR4, c[0x4][0x68] ;  /* 0x01001a0000047ab9 */ /* 0x000fe20000000a00 */
[----:B------:R-:W-:Y:S01]  /*17e0*/  ULDC.64 UR6, c[0x4][0x8] ;  /* 0x0100020000067ab9 */ /* 0x000fe20000000a00 */
[----:B------:R-:W-:Y:S01]  /*17f0*/  IMAD.U32 R4, RZ, RZ, UR4 ;  /* 0x00000004ff047e24 */ /* 0x000fe2000f8e00ff */
[----:B------:R1:W2:Y:S01]  /*1800*/  LDC.64 R14, c[0x4][R0] ;  /* 0x01000000000e7b82 */ /* 0x0002a20000000a00 */
[----:B------:R-:W-:Y:S01]  /*1810*/  IMAD.U32 R5, RZ, RZ, UR5 ;  /* 0x00000005ff057e24 */ /* 0x000fe2000f8e00ff */
[----:B------:R-:W-:Y:S01]  /*1820*/  ULDC.64 UR4, c[0x4][0x70] ;  /* 0x01001c0000047ab9 */ /* 0x000fe20000000a00 */
[----:B------:R-:W-:Y:S02]  /*1830*/  IMAD.U32 R10, RZ, RZ, UR6 ;  /* 0x00000006ff0a7e24 */ /* 0x000fe4000f8e00ff */
[----:B------:R-:W-:Y:S02]  /*1840*/  IMAD.U32 R6, RZ, RZ, UR4 ;  /* 0x00000004ff067e24 */ /* 0x000fe4000f8e00ff */
[----:B------:R-:W-:-:S02]  /*1850*/  IMAD.U32 R7, RZ, RZ, UR5 ;  /* 0x00000005ff077e24 */ /* 0x000fc4000f8e00ff */
[----:B------:R-:W-:Y:S02]  /*1860*/  IMAD.U32 R11, RZ, RZ, UR7 ;  /* 0x00000007ff0b7e24 */ /* 0x000fe4000f8e00ff */
[----:B------:R-:W-:Y:S02]  /*1870*/  IMAD.MOV.U32 R8, RZ, RZ, 0x1e1 ;  /* 0x000001e1ff087424 */ /* 0x000fe400078e00ff */
[----:B0-----:R-:W-:Y:S02]  /*1880*/  IMAD.MOV.U32 R12, RZ, RZ, 0x1 ;  /* 0x00000001ff0c7424 */ /* 0x001fe400078e00ff */
[----:B-1----:R-:W-:-:S07]  /*1890*/  IMAD.MOV.U32 R13, RZ, RZ, RZ ;  /* 0x000000ffff0d7224 */ /* 0x002fce00078e00ff */
[----:B------:R-:W-:-:S07]  /*18a0*/  LEPC R20, `(.L_x_17) ;  /* 0x000000001014794e */ /* 0x000fce0000000000 */
[----:B--2--5:R-:W-:Y:S05]  /*18b0*/  CALL.ABS.NOINC R14 ;  /* 0x000000000e007343 */ /* 0x024fea0003c00000 */
.L_x_17:
[----:B------:R-:W-:-:S13]  /*18c0*/  ISETP.NE.AND P0, PT, R134, 0x3, PT ;  /* 0x000000038600780c */ /* 0x000fda0003f05270 */
[----:B------:R-:W-:Y:S05]  /*18d0*/  @!P0 BRA `(.L_x_18) ;  /* 0x0000000000048947 */ /* 0x000fea0003800000 */
[----:B------:R-:W-:Y:S01]  /*18e0*/  BPT.TRAP 0x1 ;  /* 0x000000040000795c */ /* 0x000fe20000300000 */
.L_x_18:
[----:B------:R-:W-:Y:S02]  /*18f0*/  IMAD.U32 R3, RZ, RZ, UR39 ;  /* 0x00000027ff037e24 */ /* 0x000fe4000f8e00ff */
[----:B-1----:R-:W-:-:S03]  /*1900*/  IMAD.U32 R0, RZ, RZ, UR38 ;  /* 0x00000026ff007e24 */ /* 0x002fc6000f8e00ff */
[----:B------:R-:W-:Y:S02]  /*1910*/  LEA R3, R3, UR41, 0x3 ;  /* 0x0000002903037c11 */ /* 0x000fe4000f8e18ff */
[----:B------:R-:W-:-:S04]  /*1920*/  SHF.L.U32 R0, R0, 0x1f, RZ ;  /* 0x0000001f00007819 */ /* 0x000fc800000006ff */
[----:B------:R1:W2:Y:S01]  /*1930*/  SYNCS.PHASECHK.TRANS64.TRYWAIT P1, [R3+URZ], R0 ;  /* 0x00000000030075a7 */ /* 0x0002a2000802017f */
[----:B------:R-:W-:Y:S05]  /*1940*/  @!P0 BRA `(.L_x_19) ;  /* 0x0000000000048947 */ /* 0x000fea0003800000 */
[----:B------:R-:W-:Y:S01]  /*1950*/  BPT.TRAP 0x1 ;  /* 0x000000040000795c */ /* 0x000fe20000300000 */
.L_x_19:
[----:B------:R-:W-:-:S05]  /*1960*/  IMAD.U32 R4, RZ, RZ, UR43 ;  /* 0x0000002bff047e24 */ /* 0x000fca000f8e00ff */
[----:B------:R-:W-:Y:S01]  /*1970*/  ISETP.GE.AND P2, PT, R4, 0x1, PT ;  /* 0x000000010400780c */ /* 0x000fe20003f46270 */
[----:B--2---:R-:W-:-:S12]  /*1980*/  @P1 BRA `(.L_x_20) ;  /* 0x0000000000081947 */ /* 0x004fd80003800000 */
[----:B------:R-:W2:Y:S02]  /*1990*/  SYNCS.PHASECHK.TRANS64.TRYWAIT P1, [R3+URZ], R0 ;  /* 0x00000000030075a7 */ /* 0x000ea4000802017f */
[----:B--2---:R-:W-:Y:S05]  /*19a0*/  @!P1 BRA `(.L_x_21) ;  /* 0x0000008800549947 */ /* 0x004fea0003800000 */
.L_x_20:
[----:B------:R-:W-:Y:S05]  /*19b0*/  WARPSYNC.ALL ;  /* 0x0000000000007948 */ /* 0x000fea0003800000 */
[----:B------:R-:W-:Y:S01]  /*19c0*/  UIADD3 UR4, UR41, 0x300, URZ ;  /* 0x0000030029047890 */ /* 0x000fe2000fffe03f */
[----:B------:R-:W-:Y:S01]  /*19d0*/  WARPGROUP.ARRIVE ;  /* 0x00000000000079c5 */ /* 0x000fe20000000000 */
[----:B------:R-:W-:Y:S02]  /*19e0*/  UIADD3 UR5, UR41, 0xe300, URZ ;  /* 0x0000e30029057890 */ /* 0x000fe4000fffe03f */
[----:B------:R-:W-:Y:S02]  /*19f0*/  USHF.R.U32.HI UR4, URZ, 0x4, UR4 ;  /* 0x000000043f047899 */ /* 0x000fe40008011604 */
[----:B------:R-:W-:-:S02]  /*1a00*/  USHF.R.U32.HI UR5, URZ, 0x4, UR5 ;  /* 0x000000043f057899 */ /* 0x000fc40008011605 */
[----:B------:R-:W-:Y:S02]  /*1a10*/  ULOP3.LUT UR4, UR4, 0x3fff, URZ, 0xc0, !UPT ;  /* 0x00003fff04047892 */ /* 0x000fe4000f8ec03f */
[----:B------:R-:W-:Y:S02]  /*1a20*/  ULOP3.LUT UR5, UR5, 0x3fff, URZ, 0xc0, !UPT ;  /* 0x00003fff05057892 */ /* 0x000fe4000f8ec03f */
[----:B------:R-:W-:Y:S02]  /*1a30*/  ULOP3.LUT UR11, UR4, 0x10000, URZ, 0xfc, !UPT ;  /* 0x00010000040b7892 */ /* 0x000fe4000f8efc3f */
[----:B------:R-:W-:Y:S02]  /*1a40*/  ULOP3.LUT UR10, UR5, 0x10000, URZ, 0xfc, !UPT ;  /* 0x00010000050a7892 */ /* 0x000fe4000f8efc3f */
[----:B------:R-:W-:Y:S02]  /*1a50*/  ULEA UR4, UR39, UR11, 0x7 ;  /* 0x0000000b27047291 */ /* 0x000fe4000f8e383f */
[----:B------:R-:W-:Y:S01]  /*1a60*/  UIMAD UR6, UR39, 0x180, UR10 ;  /* 0x00000180270678a4 */ /* 0x000fe2000f8e020a */
[----:B------:R-:W-:Y:S01]  /*1a70*/  UMOV UR5, 0xc0000010 ;  /* 0xc000001000057882 */ /* 0x000fe20000000000 */
[----:B------:R-:W-:-:S07]  /*1a80*/  UMOV UR7, 0xc0000010 ;  /* 0xc000001000077882 */ /* 0x000fce0000000000 */
[----:B------:R-:W-:Y:S03]  /*1a90*/  HGMMA.64x192x16.F32 R24, gdesc[UR4], RZ, !UPT, gsb0 ;  /* 0x02e00000041879f0 */ /* 0x000fe6000c0008ff */
[----:B------:R-:W-:Y:S02]  /*1aa0*/  WARPGROUP.DEPBAR.LE gsb0, 0x0 ;  /* 0x00008000000079c5 */ /* 0x000fe40000010000 */
[----:B------:R-:W-:Y:S05]  /*1ab0*/  @!P2 BRA `(.L_x_22) ;  /* 0x0000000000b4a947 */ /* 0x000fea0003800000 */
[----:B------:R-:W-:Y:S01]  /*1ac0*/  UIADD3 UR4, UR39, 0x1, URZ ;  /* 0x0000000127047890 */ /* 0x000fe2000fffe03f */
[----:B-12---:R-:W-:Y:S01]  /*1ad0*/  IMAD.U32 R0, RZ, RZ, UR43 ;  /* 0x0000002bff007e24 */ /* 0x006fe2000f8e00ff */
[----:B------:R-:W-:Y:S02]  /*1ae0*/  UMOV UR9, UR39 ;  /* 0x0000002700097c82 */ /* 0x000fe40008000000 */
[----:B------:R-:W-:-:S04]  /*1af0*/  UISETP.NE.AND UP0, UPT, UR4, 0x1c, UPT ;  /* 0x0000001c0400788c */ /* 0x000fc8000bf05270 */
[----:B------:R-:W-:Y:S02]  /*1b00*/  USEL UR5, URZ, 0x1, UP0 ;  /* 0x000000013f057887 */ /* 0x000fe40008000000 */
[----:B------:R-:W-:Y:S02]  /*1b10*/  USEL UR8, UR4, URZ, UP0 ;  /* 0x0000003f04087287 */ /* 0x000fe40008000000 */
[----:B------:R-:W-:-:S06]  /*1b20*/  ULOP3.LUT UR5, UR38, UR5, URZ, 0x3c, !UPT ;  /* 0x0000000526057292 */ /* 0x000fcc000f8e3c3f */
[----:B------:R-:W-:-:S07]  /*1b30*/  IMAD.U32 R5, RZ, RZ, UR5 ;  /* 0x00000005ff057e24 */ /* 0x000fce000f8e00ff */
.L_x_29:
[----:B-12---:R-:W-:Y:S05]  /*1b40*/  @!P0 BRA `(.L_x_23) ;  /* 0x0000000000048947 */ /* 0x006fea0003800000 */
[----:B------:R-:W-:Y:S01]  /*1b50*/  BPT.TRAP 0x1 ;  /* 0x000000040000795c */ /* 0x000fe20000300000 */
.L_x_23:
[----:B------:R-:W-:Y:S01]  /*1b60*/  ULEA UR4, UR8, UR41, 0x3 ;  /* 0x0000002908047291 */ /* 0x000fe2000f8e183f */
[----:B------:R-:W-:-:S08]  /*1b70*/  SHF.L.U32 R3, R5, 0x1f, RZ ;  /* 0x0000001f05037819 */ /* 0x000fd000000006ff */
[----:B------:R1:W2:Y:S01]  /*1b80*/  SYNCS.PHASECHK.TRANS64.TRYWAIT P1, [UR4], R3 ;  /* 0x00000003ff0075a7 */ /* 0x0002a20008020144 */
[----:B------:R-:W-:Y:S05]  /*1b90*/  @!P0 BRA `(.L_x_24) ;  /* 0x0000000000048947 */ /* 0x000fea0003800000 */
[----:B------:R-:W-:Y:S01]  /*1ba0*/  BPT.TRAP 0x1 ;  /* 0x000000040000795c */ /* 0x000fe20000300000 */
.L_x_24:
[----:B--2---:R-:W-:Y:S05]  /*1bb0*/  @P1 BRA `(.L_x_25) ;  /* 0x0000000000081947 */ /* 0x004fea0003800000 */
[----:B------:R-:W2:Y:S02]  /*1bc0*/  SYNCS.PHASECHK.TRANS64.TRYWAIT P1, [UR4], R3 ;  /* 0x00000003ff0075a7 */ /* 0x000ea40008020144 */
[----:B--2---:R-:W-:Y:S05]  /*1bd0*/  @!P1 BRA `(.L_x_26) ;  /* 0x0000008400dc9947 */ /* 0x004fea0003800000 */
.L_x_25:
[----:B------:R-:W-:Y:S01]  /*1be0*/  ULEA UR4, UR8, UR11, 0x7 ;  /* 0x0000000b08047291 */ /* 0x000fe2000f8e383f */
[----:B------:R-:W-:Y:S01]  /*1bf0*/  WARPGROUP.ARRIVE ;  /* 0x00000000000079c5 */ /* 0x000fe20000000000 */
[----:B------:R-:W-:Y:S01]  /*1c00*/  UIMAD UR6, UR8, 0x180, UR10 ;  /* 0x00000180080678a4 */ /* 0x000fe2000f8e020a */
[----:B------:R-:W-:Y:S01]  /*1c10*/  UMOV UR5, 0xc0000010 ;  /* 0xc000001000057882 */ /* 0x000fe20000000000 */
[----:B------:R-:W-:-:S07]  /*1c20*/  UMOV UR7, 0xc0000010 ;  /* 0xc000001000077882 */ /* 0x000fce0000000000 */
[----:B------:R-:W-:Y:S03]  /*1c30*/  HGMMA.64x192x16.F32 R24, gdesc[UR4], R24, gsb0 ;  /* 0x02e00000041879f0 */ /* 0x000fe60008000818 */
[----:B------:R-:W-:Y:S02]  /*1c40*/  WARPGROUP.DEPBAR.LE gsb0, 0x0 ;  /* 0x00008000000079c5 */ /* 0x000fe40000010000 */
[----:B------:R-:W-:Y:S05]  /*1c50*/  @!P0 BRA `(.L_x_27) ;  /* 0x0000000000048947 */ /* 0x000fea0003800000 */
[----:B------:R-:W-:Y:S01]  /*1c60*/  BPT.TRAP 0x1 ;  /* 0x000000040000795c */ /* 0x000fe20000300000 */
.L_x_27:
[----:B------:R-:W-:Y:S01]  /*1c70*/  ULEA UR4, UR9, UR41, 0x3 ;  /* 0x0000002909047291 */ /* 0x000fe2000f8e183f */
[----:B------:R-:W-:-:S03]  /*1c80*/  ISETP.GT.U32.AND P1, PT, R16, 0x1, PT ;  /* 0x000000011000780c */ /* 0x000fc60003f24070 */
[----:B------:R-:W-:-:S04]  /*1c90*/  UIADD3 UR4, UR4, 0xe0, URZ ;  /* 0x000000e004047890 */ /* 0x000fc8000fffe03f */
[----:B------:R-:W-:-:S09]  /*1ca0*/  UPRMT UR4, URZ, 0x654, UR4 ;  /* 0x000006543f047896 */ /* 0x000fd20008000004 */
[----:B------:R-:W-:Y:S01]  /*1cb0*/  SYNCS.ARRIVE.TRANS64.RED.A1T0 RZ, [UR4], RZ ;  /* 0x000000ffffff79a7 */ /* 0x000fe20008100404 */
[----:B------:R-:W-:Y:S05]  /*1cc0*/  @P1 BRA `(.L_x_28) ;  /* 0x0000000000041947 */ /* 0x000fea0003800000 */
[----:B------:R-:W-:Y:S01]  /*1cd0*/  BPT.TRAP 0x1 ;  /* 0x000000040000795c */ /* 0x000fe20000300000 */
.L_x_28:
[----:B------:R-:W-:Y:S01]  /*1ce0*/  UIADD3 UR8, UR8, 0x1, URZ ;  /* 0x0000000108087890 */ /* 0x000fe2000fffe03f */
[C---:B------:R-:W-:Y:S01]  /*1cf0*/  ISETP.GT.AND P1, PT, R0.reuse, 0x1, PT ;  /* 0x000000010000780c */ /* 0x040fe20003f24270 */
[----:B------:R-:W-:Y:S01]  /*1d00*/  UIADD3 UR9, UR9, 0x1, URZ ;  /* 0x0000000109097890 */ /* 0x000fe2000fffe03f */
[----:B------:R-:W-:Y:S01]  /*1d10*/  VIADD R0, R0, 0xffffffff ;  /* 0xffffffff00007836 */ /* 0x000fe20000000000 */
[----:B------:R-:W-:Y:S02]  /*1d20*/  UISETP.NE.AND UP0, UPT, UR8, 0x1c, UPT ;  /* 0x0000001c0800788c */ /* 0x000fe4000bf05270 */
[----:B------:R-:W-:Y:S02]  /*1d30*/  UISETP.NE.AND UP1, UPT, UR9, 0x1c, UPT ;  /* 0x0000001c0900788c */ /* 0x000fe4000bf25270 */
[----:B------:R-:W-:Y:S02]  /*1d40*/  USEL UR4, URZ, 0x1, UP0 ;  /* 0x000000013f047887 */ /* 0x000fe40008000000 */
[----:B------:R-:W-:-:S02]  /*1d50*/  USEL UR8, UR8, URZ, UP0 ;  /* 0x0000003f08087287 */ /* 0x000fc40008000000 */
[----:B------:R-:W-:Y:S02]  /*1d60*/  USEL UR9, UR9, URZ, UP1 ;  /* 0x0000003f09097287 */ /* 0x000fe40008800000 */
[----:B------:R-:W-:Y:S01]  /*1d70*/  LOP3.LUT R5, R5, UR4, RZ, 0x3c, !PT ;  /* 0x0000000405057c12 */ /* 0x000fe2000f8e3cff */
[----:B------:R-:W-:Y:S09]  /*1d80*/  @P1 BRA `(.L_x_29) ;  /* 0xfffffffc006c1947 */ /* 0x000ff2000383ffff */
.L_x_22:
[----:B-12---:R-:W1:Y:S01]  /*1d90*/  LDC R0, c[0x0][0x28c] ;  /* 0x0000a300ff007b82 */ /* 0x006e620000000800 */
[----:B------:R2:W-:Y:S01]  /*1da0*/  SYNCS.ARRIVE.TRANS64.A1T0 RZ, [R126+UR45], RZ ;  /* 0x000000ff7eff79a7 */ /* 0x0005e2000810002d */
[----:B-1----:R-:W-:-:S13]  /*1db0*/  ISETP.GE.AND P1, PT, R0, 0x1, PT ;  /* 0x000000010000780c */ /* 0x002fda0003f26270 */
[----:B--2---:R-:W-:Y:S05]  /*1dc0*/  @!P1 BRA `(.L_x_30) ;  /* 0x0000000000349947 */ /* 0x004fea0003800000 */
[----:B------:R-:W-:Y:S05]  /*1dd0*/  @!P0 BRA `(.L_x_31) ;  /* 0x0000000000048947 */ /* 0x000fea0003800000 */
[----:B------:R-:W-:Y:S01]  /*1de0*/  BPT.TRAP 0x1 ;  /* 0x000000040000795c */ /* 0x000fe20000300000 */
.L_x_31:
[----:B------:R-:W-:Y:S01]  /*1df0*/  UIADD3 UR6, UR43, UR39, URZ ;  /* 0x000000272b067290 */ /* 0x000fe2000fffe03f */
[----:B------:R-:W-:-:S03]  /*1e00*/  ISETP.GT.U32.AND P0, PT, R16, 0x1, PT ;  /* 0x000000011000780c */ /* 0x000fc60003f04070 */
[----:B------:R-:W-:-:S04]  /*1e10*/  USHF.R.U32.HI UR4, URZ, 0x2, UR6 ;  /* 0x000000023f047899 */ /* 0x000fc80008011606 */
[----:B------:R-:W-:-:S04]  /*1e20*/  UIMAD.WIDE.U32 UR4, UR4, 0x24924925, URZ ;  /* 0x24924925040478a5 */ /* 0x000fc8000f8e003f */
[----:B------:R-:W-:-:S04]  /*1e30*/  UIMAD UR4, UR5, -0x1c, UR6 ;  /* 0xffffffe4050478a4 */ /* 0x000fc8000f8e0206 */
[----:B------:R-:W-:-:S04]  /*1e40*/  ULEA UR4, UR4, UR41, 0x3 ;  /* 0x0000002904047291 */ /* 0x000fc8000f8e183f */
[----:B------:R-:W-:-:S04]  /*1e50*/  UIADD3 UR4, UR4, 0xe0, URZ ;  /* 0x000000e004047890 */ /* 0x000fc8000fffe03f */
[----:B------:R-:W-:-:S09]  /*1e60*/  UPRMT UR4, URZ, 0x654, UR4 ;  /* 0x000006543f047896 */ /* 0x000fd20008000004 */
[----:B------:R-:W-:Y:S01]  /*1e70*/  SYNCS.ARRIVE.TRANS64.RED.A1T0 RZ, [UR4], RZ ;  /* 0x000000ffffff79a7 */ /* 0x000fe20008100404 */
[----:B------:R-:W-:Y:S05]  /*1e80*/  @P0 BRA `(.L_x_30) ;  /* 0x0000000000040947 */ /* 0x000fea0003800000 */
[----:B------:R-:W-:Y:S01]  /*1e90*/  BPT.TRAP 0x1 ;  /* 0x000000040000795c */ /* 0x000fe20000300000 */
.L_x_30:
[----:B------:R-:W-:Y:S01]  /*1ea0*/  SHF.L.U32 R0, R135, 0x1f, RZ ;  /* 0x0000001f87007819 */ /* 0x000fe200000006ff */
[----:B------:R-:W-:Y:S01]  /*1eb0*/  UIADD3 UR39, UR44, UR39, URZ ;  /* 0x000000272c277290 */ /* 0x000fe2000fffe03f */
[----:B------:R-:W1:Y:S01]  /*1ec0*/  LDC R7, c[0x0][0x288] ;  /* 0x0000a200ff077b82 */ /* 0x000e620000000800 */
[----:B------:R-:W-:Y:S01]  /*1ed0*/  UISETP.GE.U32.AND UP1, UPT, UR44, 0x1c, UPT ;  /* 0x0000001c2c00788c */ /* 0x000fe2000bf26070 */
[----:B------:R-:W-:Y:S01]  /*1ee0*/  IMAD.SHL.U32 R8, R124, 0x2, RZ ;  /* 0x000000027c087824 */ /* 0x000fe200078e00ff */
[----:B------:R-:W-:Y:S02]  /*1ef0*/  UISETP.GT.U32.AND UP0, UPT, UR39, 0x1b, UPT ;  /* 0x0000001b2700788c */ /* 0x000fe4000bf04070 */
[----:B------:R-:W-:Y:S02]  /*1f00*/  USHF.R.U32.HI UR4, URZ, 0x2, UR39 ;  /* 0x000000023f047899 */ /* 0x000fe40008011627 */
[----:B------:R-:W-:Y:S01]  /*1f10*/  UISETP.LT.U32.AND UP0, UPT, UR44, 0x1c, UP0 ;  /* 0x0000001c2c00788c */ /* 0x000fe20008701070 */
[----:B------:R-:W2:Y:S01]  /*1f20*/  SYNCS.PHASECHK.TRANS64.TRYWAIT P0, [R125+UR42+0x10], R0 ;  /* 0x000010007d0075a7 */ /* 0x000ea2000800016a */
[----:B------:R-:W-:Y:S01]  /*1f30*/  UIMAD.WIDE.U32 UR4, UR4, 0x24924925, URZ ;  /* 0x24924925040478a5 */ /* 0x000fe2000f8e003f */
[----:B------:R-:W-:Y:S01]  /*1f40*/  SHF.R.S32.HI R9, RZ, 0x1f, R8 ;  /* 0x0000001fff097819 */ /* 0x000fe20000011408 */
[----:B------:R-:W-:-:S02]  /*1f50*/  USEL UR6, URZ, 0x1, !UP0 ;  /* 0x000000013f067887 */ /* 0x000fc4000c000000 */
[----:B------:R-:W-:Y:S02]  /*1f60*/  UIMAD UR39, UR5, -0x1c, UR39 ;  /* 0xffffffe4052778a4 */ /* 0x000fe4000f8e0227 */
[----:B------:R-:W-:-:S04]  /*1f70*/  ULOP3.LUT UR38, UR38, UR6, URZ, 0x3c, !UPT ;  /* 0x0000000626267292 */ /* 0x000fc8000f8e3c3f */
[----:B------:R-:W-:Y:S01]  /*1f80*/  @UP1 ULOP3.LUT UR38, UR38, 0x1, UR5, 0x78, !UPT ;  /* 0x0000000126261892 */ /* 0x000fe2000f8e7805 */
[----:B-12---:R-:W-:Y:S11]  /*1f90*/  @!P0 BRA `(.L_x_32) ;  /* 0x0000008400048947 */ /* 0x006ff60003800000 */
.L_x_274:
[----:B------:R-:W-:Y:S01]  /*1fa0*/  IMAD.SHL.U32 R6, R19, 0x40, RZ ;  /* 0x0000004013067824 */ /* 0x000fe200078e00ff */
[----:B------:R-:W-:Y:S01]  /*1fb0*/  ULDC UR6, c[0x0][0x284] ;  /* 0x0000a10000067ab9 */ /* 0x000fe20000000800 */
[----:B0-----:R-:W-:Y:S01]  /*1fc0*/  IMAD R12, R22, 0xc0, RZ ;  /* 0x000000c0160c7824 */ /* 0x001fe200078e02ff */
[----:B------:R-:W-:Y:S01]  /*1fd0*/  SHF.R.S32.HI R131, RZ, 0x1f, R2 ;  /* 0x0000001fff837819 */ /* 0x000fe20000011402 */
[----:B------:R-:W-:Y:S01]  /*1fe0*/  ULDC.64 UR4, c[0x0][0x5d0] ;  /* 0x0001740000047ab9 */ /* 0x000fe20000000a00 */
[----:B------:R-:W-:Y:S01]  /*1ff0*/  ISETP.GE.AND P0, PT, R6, UR6, PT ;  /* 0x0000000606007c0c */ /* 0x000fe2000bf06270 */
[----:B------:R-:W-:Y:S01]  /*2000*/  IMAD.WIDE.U32 R4, R2, UR4, R8 ;  /* 0x0000000402047c25 */ /* 0x000fe2000f8e0008 */
[----:B------:R-:W-:Y:S02]  /*2010*/  SHF.R.S32.HI R13, RZ, 0x1f, R12 ;  /* 0x0000001fff0d7819 */ /* 0x000fe4000001140c */
[C---:B------:R-:W-:Y:S01]  /*2020*/  ISETP.GE.OR P0, PT, R12.reuse, R7, P0 ;  /* 0x000000070c00720c */ /* 0x040fe20000706670 */
[----:B------:R-:W-:Y:S01]  /*2030*/  IMAD R3, R131, UR4, RZ ;  /* 0x0000000483037c24 */ /* 0x000fe2000f8e02ff */
[----:B------:R-:W-:-:S03]  /*2040*/  IADD3 R4, P1, R12, R4, RZ ;  /* 0x000000040c047210 */ /* 0x000fc60007f3e0ff */
[----:B------:R-:W-:-:S05]  /*2050*/  IMAD R3, R2, UR5, R3 ;  /* 0x0000000502037c24 */ /* 0x000fca000f8e0203 */
[----:B------:R-:W-:-:S03]  /*2060*/  IADD3.X R5, R13, R5, R3, P1, !PT ;  /* 0x000000050d057210 */ /* 0x000fc60000ffe403 */
[----:B------:R-:W-:Y:S05]  /*2070*/  @P0 BRA `(.L_x_33) ;  /* 0x0000005c00840947 */ /* 0x000fea0003800000 */
[----:B------:R-:W0:Y:S01]  /*2080*/  LDC.64 R10, c[0x0][0x5c8] ;  /* 0x00017200ff0a7b82 */ /* 0x000e220000000a00 */
[----:B-----5:R-:W-:Y:S01]  /*2090*/  FSETP.NEU.AND P0, PT, R121, RZ, PT ;  /* 0x000000ff7900720b */ /* 0x020fe20003f0d000 */
[----:B------:R-:W-:Y:S01]  /*20a0*/  IMAD R3, R124, -0x2, R7 ;  /* 0xfffffffe7c037824 */ /* 0x000fe200078e0207 */
[----:B------:R-:W-:Y:S01]  /*20b0*/  BSSY B0, `(.L_x_33) ;  /* 0x00005dd000007945 */ /* 0x000fe20003800000 */
[----:B------:R-:W-:-:S04]  /*20c0*/  IMAD.WIDE R136, R19, 0x40, R122 ;  /* 0x0000004013887825 */ /* 0x000fc800078e027a */
[----:B-1----:R-:W-:Y:S02]  /*20d0*/  IMAD.IADD R0, R3, 0x1, -R12 ;  /* 0x0000000103007824 */ /* 0x002fe400078e0a0c */
[----:B------:R-:W-:-:S03]  /*20e0*/  IMAD.IADD R3, R129, 0x1, -R6 ;  /* 0x0000000181037824 */ /* 0x000fc600078e0a06 */
[----:B------:R-:W-:-:S04]  /*20f0*/  ISETP.GT.AND P2, PT, R0, RZ, PT ;  /* 0x000000ff0000720c */ /* 0x000fc80003f44270 */
[----:B------:R-:W-:Y:S01]  /*2100*/  ISETP.GT.AND P1, PT, R3, RZ, P2 ;  /* 0x000000ff0300720c */ /* 0x000fe20001724270 */
[-C--:B0-----:R-:W-:Y:S02]  /*2110*/  IMAD R6, R137, R10.reuse, RZ ;  /* 0x0000000a89067224 */ /* 0x081fe400078e02ff */
[----:B------:R-:W-:-:S04]  /*2120*/  IMAD.WIDE.U32 R138, R136, R10, R4 ;  /* 0x0000000a888a7225 */ /* 0x000fc800078e0004 */
[----:B------:R-:W-:-:S04]  /*2130*/  IMAD R5, R136, R11, R6 ;  /* 0x0000000b88057224 */ /* 0x000fc800078e0206 */
[----:B------:R-:W-:Y:S01]  /*2140*/  IMAD.IADD R143, R139, 0x1, R5 ;  /* 0x000000018b8f7824 */ /* 0x000fe200078e0205 */
[----:B------:R-:W-:Y:S06]  /*2150*/  @!P0 BRA `(.L_x_34) ;  /* 0x0000004000588947 */ /* 0x000fec0003800000 */
[----:B------:R-:W0:Y:S01]  /*2160*/  LDC.64 R20, c[0x0][0x5b8] ;  /* 0x00016e00ff147b82 */ /* 0x000e220000000a00 */
[----:B------:R-:W-:-:S07]  /*2170*/  ULDC.64 UR4, c[0x0][0x5c0] ;  /* 0x0001700000047ab9 */ /* 0x000fce0000000a00 */
[----:B------:R-:W1:Y:S08]  /*2180*/  LDC.64 R140, c[0x0][0x5b0] ;  /* 0x00016c00ff8c7b82 */ /* 0x000e700000000a00 */
[----:B------:R-:W2:Y:S01]  /*2190*/  LDC.64 R14, c[0x0][0x5a8] ;  /* 0x00016a00ff0e7b82 */ /* 0x000ea20000000a00 */
[-C--:B0-----:R-:W-:Y:S02]  /*21a0*/  IMAD R6, R131, R20.reuse, RZ ;  /* 0x0000001483067224 */ /* 0x081fe400078e02ff */
[----:B------:R-:W-:-:S04]  /*21b0*/  IMAD.WIDE.U32 R4, R2, R20, R8 ;  /* 0x0000001402047225 */ /* 0x000fc800078e0008 */
[----:B------:R-:W-:Y:S01]  /*21c0*/  IMAD R139, R2, R21, R6 ;  /* 0x00000015028b7224 */ /* 0x000fe200078e0206 */
[----:B------:R-:W-:Y:S01]  /*21d0*/  IADD3 R130, P0, R12, R4, RZ ;  /* 0x000000040c827210 */ /* 0x000fe20007f1e0ff */
[----:B-1----:R-:W-:-:S03]  /*21e0*/  IMAD R4, R137, R140, RZ ;  /* 0x0000008c89047224 */ /* 0x002fc600078e02ff */
[----:B------:R-:W-:Y:S01]  /*21f0*/  IADD3.X R131, R13, R5, R139, P0, !PT ;  /* 0x000000050d837210 */ /* 0x000fe200007fe48b */
[C---:B------:R-:W-:Y:S02]  /*2200*/  IMAD R21, R136.reuse, R141, R4 ;  /* 0x0000008d88157224 */ /* 0x040fe400078e0204 */
[----:B------:R-:W-:-:S04]  /*2210*/  IMAD.WIDE.U32 R4, R136, R140, R130 ;  /* 0x0000008c88047225 */ /* 0x000fc800078e0082 */
[----:B------:R-:W-:Y:S01]  /*2220*/  IMAD.IADD R5, R5, 0x1, R21 ;  /* 0x0000000105057824 */ /* 0x000fe200078e0215 */
[----:B--2---:R-:W-:-:S04]  /*2230*/  LEA R6, P0, R4, R14, 0x1 ;  /* 0x0000000e04067211 */ /* 0x004fc800078008ff */
[----:B------:R-:W-:-:S05]  /*2240*/  LEA.HI.X R7, R4, R15, R5, 0x1, P0 ;  /* 0x0000000f04077211 */ /* 0x000fca00000f0c05 */
[----:B------:R0:W2:Y:S01]  /*2250*/  @P1 LDG.E.LTC128B.U16 R19, desc[UR36][R6.64] ;  /* 0x0000002406131981 */ /* 0x0000a2000c1e1520 */
[----:B------:R-:W-:Y:S01]  /*2260*/  IMAD.WIDE.U32 R4, R136, R140, R12 ;  /* 0x0000008c88047225 */ /* 0x000fe200078e000c */
[----:B------:R-:W-:Y:S02]  /*2270*/  BSSY B1, `(.L_x_35) ;  /* 0x0000014000017945 */ /* 0x000fe40003800000 */
[----:B------:R-:W-:-:S04]  /*2280*/  IADD3 R132, P0, R8, R4, RZ ;  /* 0x0000000408847210 */ /* 0x000fc80007f1e0ff */
[----:B------:R-:W-:-:S03]  /*2290*/  IADD3.X R133, R9, R21, R5, P0, !PT ;  /* 0x0000001509857210 */ /* 0x000fc600007fe405 */
[----:B------:R-:W-:-:S04]  /*22a0*/  IMAD.WIDE.U32 R132, R2, R20, R132 ;  /* 0x0000001402847225 */ /* 0x000fc800078e0084 */
[----:B0-----:R-:W-:Y:S01]  /*22b0*/  IMAD.IADD R7, R139, 0x1, R133 ;  /* 0x000000018b077824 */ /* 0x001fe200078e0285 */
[----:B------:R-:W-:Y:S02]  /*22c0*/  LEA R6, P4, R132, R14, 0x1 ;  /* 0x0000000e84067211 */ /* 0x000fe400078808ff */
[----:B------:R-:W-:Y:S02]  /*22d0*/  SHF.L.U64.HI R133, R140, 0x3, R141 ;  /* 0x000000038c857819 */ /* 0x000fe4000001028d */
[----:B------:R-:W-:Y:S01]  /*22e0*/  LEA.HI.X R7, R132, R15, R7, 0x1, P4 ;  /* 0x0000000f84077211 */ /* 0x000fe200020f0c07 */
[----:B------:R-:W-:Y:S02]  /*22f0*/  IMAD.SHL.U32 R132, R140, 0x8, RZ ;  /* 0x000000088c847824 */ /* 0x000fe400078e00ff */
[----:B--2---:R-:W-:-:S05]  /*2300*/  HADD2.F32 R4, -RZ, R19.H0_H0 ;  /* 0x20000013ff047230 */ /* 0x004fca0000004100 */
[----:B------:R-:W-:Y:S01]  /*2310*/  FMUL R5, R4, R121 ;  /* 0x0000007904057220 */ /* 0x000fe20000400000 */
[----:B------:R-:W-:-:S03]  /*2320*/  LEA R4, P0, R138, UR4, 0x1 ;  /* 0x000000048a047c11 */ /* 0x000fc6000f8008ff */
[----:B------:R-:W-:Y:S01]  /*2330*/  FFMA R24, R24, R120, R5 ;  /* 0x0000007818187223 */ /* 0x000fe20000000005 */
[----:B------:R-:W-:Y:S02]  /*2340*/  LEA.HI.X R5, R138, UR5, R143, 0x1, P0 ;  /* 0x000000058a057c11 */ /* 0x000fe400080f0c8f */
[----:B------:R-:W-:Y:S02]  /*2350*/  ISETP.GT.AND P0, PT, R0, 0x1, PT ;  /* 0x000000010000780c */ /* 0x000fe40003f04270 */
[----:B------:R-:W-:Y:S02]  /*2360*/  F2FP.F16.F32.PACK_AB R24, RZ, R24 ;  /* 0x00000018ff18723e */ /* 0x000fe400000000ff */
[----:B------:R-:W-:-:S03]  /*2370*/  ISETP.GT.AND P3, PT, R3, RZ, P0 ;  /* 0x000000ff0300720c */ /* 0x000fc60000764270 */
[----:B------:R0:W-:Y:S10]  /*2380*/  @P1 STG.E.U16 desc[UR36][R4.64], R24 ;  /* 0x0000001804001986 */ /* 0x0001f4000c101524 */
[----:B------:R-:W-:Y:S05]  /*2390*/  @!P3 BRA `(.L_x_36) ;  /* 0x000000000004b947 */ /* 0x000fea0003800000 */
[----:B------:R1:W5:Y:S02]  /*23a0*/  LDG.E.LTC128B.U16 R19, desc[UR36][R6.64+0x2] ;  /* 0x0000022406137981 */ /* 0x000364000c1e1520 */
.L_x_36:
[----:B------:R-:W-:Y:S05]  /*23b0*/  BSYNC B1 ;  /* 0x0000000000017941 */ /* 0x000fea0003800000 */
.L_x_35:
[----:B-----5:R-:W-:Y:S01]  /*23c0*/  HADD2.F32 R22, -RZ, R19.H0_H0 ;  /* 0x20000013ff167230 */ /* 0x020fe20000004100 */
[----:B------:R-:W-:Y:S01]  /*23d0*/  ISETP.GT.AND P2, PT, R3, 0x8, P2 ;  /* 0x000000080300780c */ /* 0x000fe20001744270 */
[----:B------:R-:W-:-:S04]  /*23e0*/  IMAD.WIDE.U32 R132, R136, R140, R132 ;  /* 0x0000008c88847225 */ /* 0x000fc800078e0084 */
[----:B------:R-:W-:Y:S01]  /*23f0*/  FMUL R22, R22, R121 ;  /* 0x0000007916167220 */ /* 0x000fe20000400000 */
[----:B------:R-:W-:Y:S01]  /*2400*/  IMAD.IADD R133, R21, 0x1, R133 ;  /* 0x0000000115857824 */ /* 0x000fe200078e0285 */
[----:B------:R-:W-:Y:S02]  /*2410*/  IADD3 R21, P1, R130, R132, RZ ;  /* 0x0000008482157210 */ /* 0x000fe40007f3e0ff */
[----:B------:R-:W-:-:S03]  /*2420*/  FFMA R22, R25, R120, R22 ;  /* 0x0000007819167223 */ /* 0x000fc60000000016 */
[----:B------:R-:W-:Y:S01]  /*2430*/  IMAD.X R130, R133, 0x1, R131, P1 ;  /* 0x0000000185827824 */ /* 0x000fe200008e0683 */
[C---:B0-----:R-:W-:Y:S02]  /*2440*/  LEA R24, P1, R21.reuse, R14, 0x1 ;  /* 0x0000000e15187211 */ /* 0x041fe400078208ff */
[----:B------:R-:W-:Y:S02]  /*2450*/  F2FP.F16.F32.PACK_AB R22, RZ, R22 ;  /* 0x00000016ff16723e */ /* 0x000fe400000000ff */
[----:B------:R-:W-:-:S03]  /*2460*/  LEA.HI.X R25, R21, R15, R130, 0x1, P1 ;  /* 0x0000000f15197211 */ /* 0x000fc600008f0c82 */
[----:B------:R0:W-:Y:S04]  /*2470*/  @P3 STG.E.U16 desc[UR36][R4.64+0x2], R22 ;  /* 0x0000021604003986 */ /* 0x0001e8000c101524 */
[----:B------:R-:W2:Y:S01]  /*2480*/  @P2 LDG.E.LTC128B.U16 R19, desc[UR36][R24.64] ;  /* 0x0000002418132981 */ /* 0x000ea2000c1e1520 */
[----:B------:R-:W-:Y:S01]  /*2490*/  IADD3 R8, P1, P3, R8, R132, R12 ;  /* 0x0000008408087210 */ /* 0x000fe20007b3e00c */
[----:B------:R-:W-:Y:S01]  /*24a0*/  BSSY B1, `(.L_x_37) ;  /* 0x0000011000017945 */ /* 0x000fe20003800000 */
[C---:B------:R-:W-:Y:S02]  /*24b0*/  SHF.L.U64.HI R11, R10.reuse, 0x4, R11 ;  /* 0x000000040a0b7819 */ /* 0x040fe4000001020b */
[----:B------:R-:W-:Y:S02]  /*24c0*/  IADD3.X R9, R9, R133, R13, P1, P3 ;  /* 0x0000008509097210 */ /* 0x000fe40000fe640d */
[----:B------:R-:W-:-:S02]  /*24d0*/  LEA R10, P1, R10, R4, 0x4 ;  /* 0x000000040a0a7211 */ /* 0x000fc400078220ff */
[----:B------:R-:W-:Y:S01]  /*24e0*/  ISETP.GT.AND P0, PT, R3, 0x8, P0 ;  /* 0x000000080300780c */ /* 0x000fe20000704270 */
[----:B------:R-:W-:-:S04]  /*24f0*/  IMAD.WIDE.U32 R20, R2, R20, R8 ;  /* 0x0000001402147225 */ /* 0x000fc800078e0008 */
[----:B------:R-:W-:Y:S01]  /*2500*/  IMAD.X R11, R11, 0x1, R5, P1 ;  /* 0x000000010b0b7824 */ /* 0x000fe200008e0605 */
[----:B------:R-:W-:Y:S01]  /*2510*/  LEA R8, P3, R20, R14, 0x1 ;  /* 0x0000000e14087211 */ /* 0x000fe200078608ff */
[----:B------:R-:W-:-:S05]  /*2520*/  IMAD.IADD R2, R139, 0x1, R21 ;  /* 0x000000018b027824 */ /* 0x000fca00078e0215 */
[----:B------:R-:W-:Y:S01]  /*2530*/  LEA.HI.X R9, R20, R15, R2, 0x1, P3 ;  /* 0x0000000f14097211 */ /* 0x000fe200018f0c02 */
[----:B--2---:R-:W-:-:S05]  /*2540*/  HADD2.F32 R12, -RZ, R19.H0_H0 ;  /* 0x20000013ff0c7230 */ /* 0x004fca0000004100 */
[----:B------:R-:W-:-:S04]  /*2550*/  FMUL R13, R12, R121 ;  /* 0x000000790c0d7220 */ /* 0x000fc80000400000 */
[----:B------:R-:W-:-:S05]  /*2560*/  FFMA R13, R26, R120, R13 ;  /* 0x000000781a0d7223 */ /* 0x000fca000000000d */
[----:B------:R-:W-:-:S05]  /*2570*/  F2FP.F16.F32.PACK_AB R13, RZ, R13 ;  /* 0x0000000dff0d723e */ /* 0x000fca00000000ff */
[----:B------:R0:W-:Y:S01]  /*2580*/  @P2 STG.E.U16 desc[UR36][R10.64], R13 ;  /* 0x0000000d0a002986 */ /* 0x0001e2000c101524 */
[----:B------:R-:W-:Y:S05]  /*2590*/  @!P0 BRA `(.L_x_38) ;  /* 0x0000000000048947 */ /* 0x000fea0003800000 */
[----:B------:R2:W5:Y:S02]  /*25a0*/  LDG.E.LTC128B.U16 R19, desc[UR36][R8.64+0x2] ;  /* 0x0000022408137981 */ /* 0x000564000c1e1520 */
.L_x_38:
[----:B------:R-:W-:Y:S05]  /*25b0*/  BSYNC B1 ;  /* 0x0000000000017941 */ /* 0x000fea0003800000 */
.L_x_37:
[----:B-----5:R-:W-:Y:S01]  /*25c0*/  HADD2.F32 R2, -RZ, R19.H0_H0 ;  /* 0x20000013ff027230 */ /* 0x020fe20000004100 */
[----:B------:R-:W-:Y:S01]  /*25d0*/  ISETP.GT.AND P1, PT, R0, 0x8, PT ;  /* 0x000000080000780c */ /* 0x000fe20003f24270 */
[----:B------:R-:W-:Y:S03]  /*25e0*/  BSSY B1, `(.L_x_39) ;  /* 0x0000008000017945 */ /* 0x000fe60003800000 */
[----:B------:R-:W-:Y:S01]  /*25f0*/  FMUL R2, R2, R121 ;  /* 0x0000007902027220 */ /* 0x000fe20000400000 */
[----:B------:R-:W-:-:S03]  /*2600*/  ISETP.GT.AND P2, PT, R3, RZ, P1 ;  /* 0x000000ff0300720c */ /* 0x000fc60000f44270 */
[----:B------:R-:W-:-:S05]  /*2610*/  FFMA R2, R27, R120, R2 ;  /* 0x000000781b027223 */ /* 0x000fca0000000002 */
[----:B------:R-:W-:-:S05]  /*2620*/  F2FP.F16.F32.PACK_AB R2, RZ, R2 ;  /* 0x00000002ff02723e */ /* 0x000fca00000000ff */
[----:B------:R3:W-:Y:S01]  /*2630*/  @P0 STG.E.U16 desc[UR36][R10.64+0x2], R2 ;  /* 0x000002020a000986 */ /* 0x0007e2000c101524 */
[----:B------:R-:W-:Y:S05]  /*2640*/  @!P2 BRA `(.L_x_40) ;  /* 0x000000000004a947 */ /* 0x000fea0003800000 */
[----:B------:R4:W5:Y:S02]  /*2650*/  LDG.E.LTC128B.U16 R19, desc[UR36][R6.64+0x10] ;  /* 0x0000102406137981 */ /* 0x000964000c1e1520 */
.L_x_40:
[----:B------:R-:W-:Y:S05]  /*2660*/  BSYNC B1 ;  /* 0x0000000000017941 */ /* 0x000fea0003800000 */
.L_x_39:
[----:B---3-5:R-:W-:Y:S01]  /*2670*/  HADD2.F32 R2, -RZ, R19.H0_H0 ;  /* 0x20000013ff027230 */ /* 0x028fe20000004100 */
[----:B------:R-:W-:Y:S01]  /*2680*/  ISETP.GT.AND P0, PT, R0, 0x9, PT ;  /* 0x000000090000780c */ /* 0x000fe20003f04270 */
[----:B------:R-:W-:Y:S03]  /*2690*/  BSSY B1, `(.L_x_41) ;  /* 0x0000008000017945 */ /* 0x000fe60003800000 */
[----:B0-----:R-:W-:Y:S01]  /*26a0*/  FMUL R13, R2, R121 ;  /* 0x00000079020d7220 */ /* 0x001fe20000400000 */
[----:B------:R-:W-:-:S03]  /*26b0*/  ISETP.GT.AND P3, PT, R3, RZ, P0 ;  /* 0x000000ff0300720c */ /* 0x000fc60000764270 */
[----:B------:R-:W-:-:S05]  /*26c0*/  FFMA R13, R28, R120, R13 ;  /* 0x000000781c0d7223 */ /* 0x000fca000000000d */
[----:B------:R-:W-:-:S05]  /*26d0*/  F2FP.F16.F32.PACK_AB R13, RZ, R13 ;  /* 0x0000000dff0d723e */ /* 0x000fca00000000ff */
[----:B------:R0:W-:Y:S01]  /*26e0*/  @P2 STG.E.U16 desc[UR36][R4.64+0x10], R13 ;  /* 0x0000100d04002986 */ /* 0x0001e2000c101524 */
[----:B------:R-:W-:Y:S05]  /*26f0*/  @!P3 BRA `(.L_x_42) ;  /* 0x000000000004b947 */ /* 0x000fea0003800000 */
[----:B------:R3:W5:Y:S02]  /*2700*/  LDG.E.LTC128B.U16 R19, desc[UR36][R6.64+0x12] ;  /* 0x0000122406137981 */ /* 0x000764000c1e1520 */
.L_x_42:
[----:B------:R-:W-:Y:S05]  /*2710*/  BSYNC B1 ;  /* 0x0000000000017941 */ /* 0x000fea0003800000 */
.L_x_41:
[----:B-----5:R-:W-:Y:S01]  /*2720*/  HADD2.F32 R2, -RZ, R19.H0_H0 ;  /* 0x20000013ff027230 */ /* 0x020fe20000004100 */
[----:B------:R-:W-:Y:S01]  /*2730*/  ISETP.GT.AND P1, PT, R3, 0x8, P1 ;  /* 0x000000080300780c */ /* 0x000fe20000f24270 */
[----:B------:R-:W-:Y:S03]  /*2740*/  BSSY B1, `(.L_x_43) ;  /* 0x0000007000017945 */ /* 0x000fe60003800000 */
[----:B------:R-:W-:-:S04]  /*2750*/  FMUL R2, R2, R121 ;  /* 0x0000007902027220 */ /* 0x000fc80000400000 */
[----:B------:R-:W-:-:S05]  /*2760*/  FFMA R2, R29, R120, R2 ;  /* 0x000000781d027223 */ /* 0x000fca0000000002 */
[----:B------:R-:W-:-:S05]  /*2770*/  F2FP.F16.F32.PACK_AB R2, RZ, R2 ;  /* 0x00000002ff02723e */ /* 0x000fca00000000ff */
[----:B------:R0:W-:Y:S01]  /*2780*/  @P3 STG.E.U16 desc[UR36][R4.64+0x12], R2 ;  /* 0x0000120204003986 */ /* 0x0001e2000c101524 */
[----:B------:R-:W-:Y:S05]  /*2790*/  @!P1 BRA `(.L_x_44) ;  /* 0x0000000000049947 */ /* 0x000fea0003800000 */
[----:B------:R0:W5:Y:S02]  /*27a0*/  LDG.E.LTC128B.U16 R19, desc[UR36][R8.64+0x10] ;  /* 0x0000102408137981 */ /* 0x000164000c1e1520 */
.L_x_44:
[----:B------:R-:W-:Y:S05]  /*27b0*/  BSYNC B1 ;  /* 0x0000000000017941 */ /* 0x000fea0003800000 */
.L_x_43:
[----:B0----5:R-:W-:Y:S01]  /*27c0*/  HADD2.F32 R2, -RZ, R19.H0_H0 ;  /* 0x20000013ff027230 */ /* 0x021fe20000004100 */
        /* <DEDUP_REMOVED lines=8> */
.L_x_46:
[----:B------:R-:W-:Y:S05]  /*2850*/  BSYNC B1 ;  /* 0x0000000000017941 */ /* 0x000fea0003800000 */
.L_x_45:
        /* <DEDUP_REMOVED lines=10> */
.L_x_48:
[----:B------:R-:W-:Y:S05]  /*2900*/  BSYNC B1 ;  /* 0x0000000000017941 */ /* 0x000fea0003800000 */
.L_x_47:
[----:B0----5:R-:W-:Y:S01]  /*2910*/  HADD2.F32 R2, -RZ, R19.H0_H0 ;  /* 0x20000013ff027230 */ /* 0x021fe20000004100 */
        /* <DEDUP_REMOVED lines=9> */
.L_x_50:
[----:B------:R-:W-:Y:S05]  /*29b0*/  BSYNC B1 ;  /* 0x0000000000017941 */ /* 0x000fea0003800000 */
.L_x_49:
        /* <DEDUP_REMOVED lines=9> */
.L_x_52:
[----:B------:R-:W-:Y:S05]  /*2a50*/  BSYNC B1 ;  /* 0x0000000000017941 */ /* 0x000fea0003800000 */
.L_x_51:
        /* <DEDUP_REMOVED lines=9> */
.L_x_54:
[----:B------:R-:W-:Y:S05]  /*2af0*/  BSYNC B1 ;  /* 0x0000000000017941 */ /* 0x000fea0003800000 */
.L_x_53:
        /* <DEDUP_REMOVED lines=10> */
.L_x_56:
[----:B------:R-:W-:Y:S05]  /*2ba0*/  BSYNC B1 ;  /* 0x0000000000017941 */ /* 0x000fea0003800000 */
.L_x_55:
        /* <DEDUP_REMOVED lines=10> */
.L_x_58:
[----:B------:R-:W-:Y:S05]  /*2c50*/  BSYNC B1 ;  /* 0x0000000000017941 */ /* 0x000fea0003800000 */
.L_x_57:
        /* <DEDUP_REMOVED lines=9> */
.L_x_60:
[----:B------:R-:W-:Y:S05]  /*2cf0*/  BSYNC B1 ;  /* 0x0000000000017941 */ /* 0x000fea0003800000 */
.L_x_59:
        /* <DEDUP_REMOVED lines=9> */
.L_x_62:
[----:B------:R-:W-:Y:S05]  /*2d90*/  BSYNC B1 ;  /* 0x0000000000017941 */ /* 0x000fea0003800000 */
.L_x_61:
        /* <DEDUP_REMOVED lines=10> */
.L_x_64:
[----:B------:R-:W-:Y:S05]  /*2e40*/  BSYNC B1 ;  /* 0x0000000000017941 */ /* 0x000fea0003800000 */
.L_x_63:
        /* <DEDUP_REMOVED lines=10> */
.L_x_66:
[----:B------:R-:W-:Y:S05]  /*2ef0*/  BSYNC B1 ;  /* 0x0000000000017941 */ /* 0x000fea0003800000 */
.L_x_65:
        /* <DEDUP_REMOVED lines=9> */
.L_x_68:
[----:B------:R-:W-:Y:S05]  /*2f90*/  BSYNC B1 ;  /* 0x0000000000017941 */ /* 0x000fea0003800000 */
.L_x_67:
        /* <DEDUP_REMOVED lines=9> */
.L_x_70:
[----:B------:R-:W-:Y:S05]  /*3030*/  BSYNC B1 ;  /* 0x0000000000017941 */ /* 0x000fea0003800000 */
.L_x_69:
        /* <DEDUP_REMOVED lines=10> */
.L_x_72:
[----:B------:R-:W-:Y:S05]  /*30e0*/  BSYNC B1 ;  /* 0x0000000000017941 */ /* 0x000fea0003800000 */
.L_x_71:
        /* <DEDUP_REMOVED lines=10> */
.L_x_74:
[----:B------:R-:W-:Y:S05]  /*3190*/  BSYNC B1 ;  /* 0x0000000000017941 */ /* 0x000fea0003800000 */
.L_x_73:
        /* <DEDUP_REMOVED lines=9> */
.L_x_76:
[----:B------:R-:W-:Y:S05]  /*3230*/  BSYNC B1 ;  /* 0x0000000000017941 */ /* 0x000fea0003800000 */
.L_x_75:
        /* <DEDUP_REMOVED lines=9> */
.L_x_78:
[----:B------:R-:W-:Y:S05]  /*32d0*/  BSYNC B1 ;  /* 0x0000000000017941 */ /* 0x000fea0003800000 */
.L_x_77:
        /* <DEDUP_REMOVED lines=10> */
.L_x_80:
[----:B------:R-:W-:Y:S05]  /*3380*/  BSYNC B1 ;  /* 0x0000000000017941 */ /* 0x000fea0003800000 */
.L_x_79:
        /* <DEDUP_REMOVED lines=10> */
.L_x_82:
[----:B------:R-:W-:Y:S05]  /*3430*/  BSYNC B1 ;  /* 0x0000000000017941 */ /* 0x000fea0003800000 */
.L_x_81:
        /* <DEDUP_REMOVED lines=9> */
.L_x_84:
[----:B------:R-:W-:Y:S05]  /*34d0*/  BSYNC B1 ;  /* 0x0000000000017941 */ /* 0x000fea0003800000 */
.L_x_83:
        /* <DEDUP_REMOVED lines=9> */
.L_x_86:
[----:B------:R-:W-:Y:S05]  /*3570*/  BSYNC B1 ;  /* 0x0000000000017941 */ /* 0x000fea0003800000 */
.L_x_85:
        /* <DEDUP_REMOVED lines=10> */
.L_x_88:
[----:B------:R-:W-:Y:S05]  /*3620*/  BSYNC B1 ;  /* 0x0000000000017941 */ /* 0x000fea0003800000 */
.L_x_87:
        /* <DEDUP_REMOVED lines=10> */
.L_x_90:
[----:B------:R-:W-:Y:S05]  /*36d0*/  BSYNC B1 ;  /* 0x0000000000017941 */ /* 0x000fea0003800000 */
.L_x_89:
        /* <DEDUP_REMOVED lines=9> */
.L_x_92:
[----:B------:R-:W-:Y:S05]  /*3770*/  BSYNC B1 ;  /* 0x0000000000017941 */ /* 0x000fea0003800000 */
.L_x_91:
        /* <DEDUP_REMOVED lines=9> */
.L_x_94:
[----:B------:R-:W-:Y:S05]  /*3810*/  BSYNC B1 ;  /* 0x0000000000017941 */ /* 0x000fea0003800000 */
.L_x_93:
        /* <DEDUP_REMOVED lines=10> */
.L_x_96:
[----:B------:R-:W-:Y:S05]  /*38c0*/  BSYNC B1 ;  /* 0x0000000000017941 */ /* 0x000fea0003800000 */
.L_x_95:
        /* <DEDUP_REMOVED lines=10> */
.L_x_98:
[----:B------:R-:W-:Y:S05]  /*3970*/  BSYNC B1 ;  /* 0x0000000000017941 */ /* 0x000fea0003800000 */
.L_x_97:
        /* <DEDUP_REMOVED lines=9> */
.L_x_100:
[----:B------:R-:W-:Y:S05]  /*3a10*/  BSYNC B1 ;  /* 0x0000000000017941 */ /* 0x000fea0003800000 */
.L_x_99:
        /* <DEDUP_REMOVED lines=9> */
.L_x_102:
[----:B------:R-:W-:Y:S05]  /*3ab0*/  BSYNC B1 ;  /* 0x0000000000017941 */ /* 0x000fea0003800000 */
.L_x_101:
        /* <DEDUP_REMOVED lines=10> */
.L_x_104:
[----:B------:R-:W-:Y:S05]  /*3b60*/  BSYNC B1 ;  /* 0x0000000000017941 */ /* 0x000fea0003800000 */
.L_x_103:
        /* <DEDUP_REMOVED lines=10> */
.L_x_106:
[----:B------:R-:W-:Y:S05]  /*3c10*/  BSYNC B1 ;  /* 0x0000000000017941 */ /* 0x000fea0003800000 */
.L_x_105:
        /* <DEDUP_REMOVED lines=9> */
.L_x_108:
[----:B------:R-:W-:Y:S05]  /*3cb0*/  BSYNC B1 ;  /* 0x0000000000017941 */ /* 0x000fea0003800000 */
.L_x_107:
        /* <DEDUP_REMOVED lines=9> */
.L_x_110:
[----:B------:R-:W-:Y:S05]  /*3d50*/  BSYNC B1 ;  /* 0x0000000000017941 */ /* 0x000fea0003800000 */
.L_x_109:
        /* <DEDUP_REMOVED lines=10> */
.L_x_112:
[----:B------:R-:W-:Y:S05]  /*3e00*/  BSYNC B1 ;  /* 0x0000000000017941 */ /* 0x000fea0003800000 */
.L_x_111:
        /* <DEDUP_REMOVED lines=10> */
.L_x_114:
[----:B------:R-:W-:Y:S05]  /*3eb0*/  BSYNC B1 ;  /* 0x0000000000017941 */ /* 0x000fea0003800000 */
.L_x_113:
        /* <DEDUP_REMOVED lines=9> */
.L_x_116:
[----:B------:R-:W-:Y:S05]  /*3f50*/  BSYNC B1 ;  /* 0x0000000000017941 */ /* 0x000fea0003800000 */
.L_x_115:
        /* <DEDUP_REMOVED lines=9> */
.L_x_118:
[----:B------:R-:W-:Y:S05]  /*3ff0*/  BSYNC B1 ;  /* 0x0000000000017941 */ /* 0x000fea0003800000 */
.L_x_117:
        /* <DEDUP_REMOVED lines=10> */
.L_x_120:
[----:B------:R-:W-:Y:S05]  /*40a0*/  BSYNC B1 ;  /* 0x0000000000017941 */ /* 0x000fea0003800000 */
.L_x_119:
        /* <DEDUP_REMOVED lines=10> */
.L_x_122:
[----:B------:R-:W-:Y:S05]  /*4150*/  BSYNC B1 ;  /* 0x0000000000017941 */ /* 0x000fea0003800000 */
.L_x_121:
        /* <DEDUP_REMOVED lines=9> */
.L_x_124:
[----:B------:R-:W-:Y:S05]  /*41f0*/  BSYNC B1 ;  /* 0x0000000000017941 */ /* 0x000fea0003800000 */
.L_x_123:
        /* <DEDUP_REMOVED lines=9> */
.L_x_126:
[----:B------:R-:W-:Y:S05]  /*4290*/  BSYNC B1 ;  /* 0x0000000000017941 */ /* 0x000fea0003800000 */
.L_x_125:
        /* <DEDUP_REMOVED lines=10> */
.L_x_128:
[----:B------:R-:W-:Y:S05]  /*4340*/  BSYNC B1 ;  /* 0x0000000000017941 */ /* 0x000fea0003800000 */
.L_x_127:
        /* <DEDUP_REMOVED lines=10> */
.L_x_130:
[----:B------:R-:W-:Y:S05]  /*43f0*/  BSYNC B1 ;  /* 0x0000000000017941 */ /* 0x000fea0003800000 */
.L_x_129:
        /* <DEDUP_REMOVED lines=9> */
.L_x_132:
[----:B------:R-:W-:Y:S05]  /*4490*/  BSYNC B1 ;  /* 0x0000000000017941 */ /* 0x000fea0003800000 */
.L_x_131:
        /* <DEDUP_REMOVED lines=9> */
.L_x_134:
[----:B------:R-:W-:Y:S05]  /*4530*/  BSYNC B1 ;  /* 0x0000000000017941 */ /* 0x000fea0003800000 */
.L_x_133:
        /* <DEDUP_REMOVED lines=10> */
.L_x_136:
[----:B------:R-:W-:Y:S05]  /*45e0*/  BSYNC B1 ;  /* 0x0000000000017941 */ /* 0x000fea0003800000 */
.L_x_135:
        /* <DEDUP_REMOVED lines=10> */
.L_x_138:
[----:B------:R-:W-:Y:S05]  /*4690*/  BSYNC B1 ;  /* 0x0000000000017941 */ /* 0x000fea0003800000 */
.L_x_137:
        /* <DEDUP_REMOVED lines=9> */
.L_x_140:
[----:B------:R-:W-:Y:S05]  /*4730*/  BSYNC B1 ;  /* 0x0000000000017941 */ /* 0x000fea0003800000 */
.L_x_139:
        /* <DEDUP_REMOVED lines=9> */
.L_x_142:
[----:B------:R-:W-:Y:S05]  /*47d0*/  BSYNC B1 ;  /* 0x0000000000017941 */ /* 0x000fea0003800000 */
.L_x_141:
        /* <DEDUP_REMOVED lines=10> */
.L_x_144:
[----:B------:R-:W-:Y:S05]  /*4880*/  BSYNC B1 ;  /* 0x0000000000017941 */ /* 0x000fea0003800000 */
.L_x_143:
        /* <DEDUP_REMOVED lines=10> */
.L_x_146:
[----:B------:R-:W-:Y:S05]  /*4930*/  BSYNC B1 ;  /* 0x0000000000017941 */ /* 0x000fea0003800000 */
.L_x_145:
        /* <DEDUP_REMOVED lines=9> */
.L_x_148:
[----:B------:R-:W-:Y:S05]  /*49d0*/  BSYNC B1 ;  /* 0x0000000000017941 */ /* 0x000fea0003800000 */
.L_x_147:
        /* <DEDUP_REMOVED lines=9> */
.L_x_150:
[----:B------:R-:W-:Y:S05]  /*4a70*/  BSYNC B1 ;  /* 0x0000000000017941 */ /* 0x000fea0003800000 */
.L_x_149:
        /* <DEDUP_REMOVED lines=10> */
.L_x_152:
[----:B------:R-:W-:Y:S05]  /*4b20*/  BSYNC B1 ;  /* 0x0000000000017941 */ /* 0x000fea0003800000 */
.L_x_151:
        /* <DEDUP_REMOVED lines=10> */
.L_x_154:
[----:B------:R-:W-:Y:S05]  /*4bd0*/  BSYNC B1 ;  /* 0x0000000000017941 */ /* 0x000fea0003800000 */
.L_x_153:
        /* <DEDUP_REMOVED lines=9> */
.L_x_156:
[----:B------:R-:W-:Y:S05]  /*4c70*/  BSYNC B1 ;  /* 0x0000000000017941 */ /* 0x000fea0003800000 */
.L_x_155:
        /* <DEDUP_REMOVED lines=9> */
.L_x_158:
[----:B------:R-:W-:Y:S05]  /*4d10*/  BSYNC B1 ;  /* 0x0000000000017941 */ /* 0x000fea0003800000 */
.L_x_157:
        /* <DEDUP_REMOVED lines=10> */
.L_x_160:
[----:B------:R-:W-:Y:S05]  /*4dc0*/  BSYNC B1 ;  /* 0x0000000000017941 */ /* 0x000fea0003800000 */
.L_x_159:
        /* <DEDUP_REMOVED lines=10> */
.L_x_162:
[----:B------:R-:W-:Y:S05]  /*4e70*/  BSYNC B1 ;  /* 0x0000000000017941 */ /* 0x000fea0003800000 */
.L_x_161:
        /* <DEDUP_REMOVED lines=9> */
.L_x_164:
[----:B------:R-:W-:Y:S05]  /*4f10*/  BSYNC B1 ;  /* 0x0000000000017941 */ /* 0x000fea0003800000 */
.L_x_163:
        /* <DEDUP_REMOVED lines=9> */
.L_x_166:
[----:B------:R-:W-:Y:S05]  /*4fb0*/  BSYNC B1 ;  /* 0x0000000000017941 */ /* 0x000fea0003800000 */
.L_x_165:
        /* <DEDUP_REMOVED lines=10> */
.L_x_168:
[----:B------:R-:W-:Y:S05]  /*5060*/  BSYNC B1 ;  /* 0x0000000000017941 */ /* 0x000fea0003800000 */
.L_x_167:
        /* <DEDUP_REMOVED lines=10> */
.L_x_170:
[----:B------:R-:W-:Y:S05]  /*5110*/  BSYNC B1 ;  /* 0x0000000000017941 */ /* 0x000fea0003800000 */
.L_x_169:
        /* <DEDUP_REMOVED lines=9> */
.L_x_172:
[----:B------:R-:W-:Y:S05]  /*51b0*/  BSYNC B1 ;  /* 0x0000000000017941 */ /* 0x000fea0003800000 */
.L_x_171:
        /* <DEDUP_REMOVED lines=9> */
.L_x_174:
[----:B------:R-:W-:Y:S05]  /*5250*/  BSYNC B1 ;  /* 0x0000000000017941 */ /* 0x000fea0003800000 */
.L_x_173:
        /* <DEDUP_REMOVED lines=10> */
.L_x_176:
[----:B------:R-:W-:Y:S05]  /*5300*/  BSYNC B1 ;  /* 0x0000000000017941 */ /* 0x000fea0003800000 */
.L_x_175:
        /* <DEDUP_REMOVED lines=10> */
.L_x_178:
[----:B------:R-:W-:Y:S05]  /*53b0*/  BSYNC B1 ;  /* 0x0000000000017941 */ /* 0x000fea0003800000 */
.L_x_177:
        /* <DEDUP_REMOVED lines=9> */
.L_x_180:
[----:B------:R-:W-:Y:S05]  /*5450*/  BSYNC B1 ;  /* 0x0000000000017941 */ /* 0x000fea0003800000 */
.L_x_179:
        /* <DEDUP_REMOVED lines=9> */
.L_x_182:
[----:B------:R-:W-:Y:S05]  /*54f0*/  BSYNC B1 ;  /* 0x0000000000017941 */ /* 0x000fea0003800000 */
.L_x_181:
        /* <DEDUP_REMOVED lines=10> */
.L_x_184:
[----:B------:R-:W-:Y:S05]  /*55a0*/  BSYNC B1 ;  /* 0x0000000000017941 */ /* 0x000fea0003800000 */
.L_x_183:
        /* <DEDUP_REMOVED lines=10> */
.L_x_186:
[----:B------:R-:W-:Y:S05]  /*5650*/  BSYNC B1 ;  /* 0x0000000000017941 */ /* 0x000fea0003800000 */
.L_x_185:
        /* <DEDUP_REMOVED lines=9> */
.L_x_188:
[----:B------:R-:W-:Y:S05]  /*56f0*/  BSYNC B1 ;  /* 0x0000000000017941 */ /* 0x000fea0003800000 */
.L_x_187:
        /* <DEDUP_REMOVED lines=9> */
.L_x_190:
[----:B------:R-:W-:Y:S05]  /*5790*/  BSYNC B1 ;  /* 0x0000000000017941 */ /* 0x000fea0003800000 */
.L_x_189:
        /* <DEDUP_REMOVED lines=10> */
.L_x_192:
[----:B------:R-:W-:Y:S05]  /*5840*/  BSYNC B1 ;  /* 0x0000000000017941 */ /* 0x000fea0003800000 */
.L_x_191:
        /* <DEDUP_REMOVED lines=10> */
.L_x_194:
[----:B------:R-:W-:Y:S05]  /*58f0*/  BSYNC B1 ;  /* 0x0000000000017941 */ /* 0x000fea0003800000 */
.L_x_193:
        /* <DEDUP_REMOVED lines=9> */
.L_x_196:
[----:B------:R-:W-:Y:S05]  /*5990*/  BSYNC B1 ;  /* 0x0000000000017941 */ /* 0x000fea0003800000 */
.L_x_195:
        /* <DEDUP_REMOVED lines=9> */
.L_x_198:
[----:B------:R-:W-:Y:S05]  /*5a30*/  BSYNC B1 ;  /* 0x0000000000017941 */ /* 0x000fea0003800000 */
.L_x_197:
        /* <DEDUP_REMOVED lines=10> */
.L_x_200:
[----:B------:R-:W-:Y:S05]  /*5ae0*/  BSYNC B1 ;  /* 0x0000000000017941 */ /* 0x000fea0003800000 */
.L_x_199:
        /* <DEDUP_REMOVED lines=10> */
.L_x_202:
[----:B------:R-:W-:Y:S05]  /*5b90*/  BSYNC B1 ;  /* 0x0000000000017941 */ /* 0x000fea0003800000 */
.L_x_201:
        /* <DEDUP_REMOVED lines=9> */
.L_x_204:
[----:B------:R-:W-:Y:S05]  /*5c30*/  BSYNC B1 ;  /* 0x0000000000017941 */ /* 0x000fea0003800000 */
.L_x_203:
        /* <DEDUP_REMOVED lines=9> */
.L_x_206:
[----:B------:R-:W-:Y:S05]  /*5cd0*/  BSYNC B1 ;  /* 0x0000000000017941 */ /* 0x000fea0003800000 */
.L_x_205:
        /* <DEDUP_REMOVED lines=10> */
.L_x_208:
[----:B------:R-:W-:Y:S05]  /*5d80*/  BSYNC B1 ;  /* 0x0000000000017941 */ /* 0x000fea0003800000 */
.L_x_207:
        /* <DEDUP_REMOVED lines=10> */
.L_x_210:
[----:B------:R-:W-:Y:S05]  /*5e30*/  BSYNC B1 ;  /* 0x0000000000017941 */ /* 0x000fea0003800000 */
.L_x_209:
        /* <DEDUP_REMOVED lines=9> */
.L_x_212:
[----:B------:R-:W-:Y:S05]  /*5ed0*/  BSYNC B1 ;  /* 0x0000000000017941 */ /* 0x000fea0003800000 */
.L_x_211:
        /* <DEDUP_REMOVED lines=9> */
.L_x_214:
[----:B------:R-:W-:Y:S05]  /*5f70*/  BSYNC B1 ;  /* 0x0000000000017941 */ /* 0x000fea0003800000 */
.L_x_213:
        /* <DEDUP_REMOVED lines=10> */
.L_x_216:
[----:B------:R-:W-:Y:S05]  /*6020*/  BSYNC B1 ;  /* 0x0000000000017941 */ /* 0x000fea0003800000 */
.L_x_215:
        /* <DEDUP_REMOVED lines=10> */
.L_x_218:
[----:B------:R-:W-:Y:S05]  /*60d0*/  BSYNC B1 ;  /* 0x0000000000017941 */ /* 0x000fea0003800000 */
.L_x_217:
        /* <DEDUP_REMOVED lines=9> */
.L_x_220:
[----:B------:R-:W-:Y:S05]  /*6170*/  BSYNC B1 ;  /* 0x0000000000017941 */ /* 0x000fea0003800000 */
.L_x_219:
[----:B0----5:R-:W-:Y:S01]  /*6180*/  HADD2.F32 R0, -RZ, R19.H0_H0 ;  /* 0x20000013ff007230 */ /* 0x021fe20000004100 */
[----:B------:R-:W-:Y:S01]  /*6190*/  ISETP.GT.AND P0, PT, R3, 0x8, P0 ;  /* 0x000000080300780c */ /* 0x000fe20000704270 */
[----:B------:R-:W-:Y:S01]  /*61a0*/  @P1 IMAD.MOV.U32 R4, RZ, RZ, R10 ;  /* 0x000000ffff041224 */ /* 0x000fe200078e000a */
[----:B------:R-:W-:Y:S02]  /*61b0*/  BSSY B1, `(.L_x_221) ;  /* 0x0000009000017945 */ /* 0x000fe40003800000 */
[----:B------:R-:W-:-:S04]  /*61c0*/  FMUL R5, R0, R121 ;  /* 0x0000007900057220 */ /* 0x000fc80000400000 */
[----:B------:R-:W-:-:S05]  /*61d0*/  FFMA R5, R118, R120, R5 ;  /* 0x0000007876057223 */ /* 0x000fca0000000005 */
[----:B------:R-:W-:-:S04]  /*61e0*/  F2FP.F16.F32.PACK_AB R5, RZ, R5 ;  /* 0x00000005ff05723e */ /* 0x000fc800000000ff */
[----:B------:R-:W-:Y:S01]  /*61f0*/  PRMT R2, R5, 0x7610, R2 ;  /* 0x0000761005027816 */ /* 0x000fe20000000002 */
[----:B------:R-:W-:-:S05]  /*6200*/  @P1 IMAD.MOV.U32 R5, RZ, RZ, R11 ;  /* 0x000000ffff051224 */ /* 0x000fca00078e000b */
[----:B------:R0:W-:Y:S01]  /*6210*/  @P1 STG.E.U16 desc[UR36][R4.64+0x170], R2 ;  /* 0x0001700204001986 */ /* 0x0001e2000c101524 */
[----:B------:R-:W-:Y:S05]  /*6220*/  @!P0 BRA `(.L_x_222) ;  /* 0x0000000000048947 */ /* 0x000fea0003800000 */
[----:B------:R0:W5:Y:S02]  /*6230*/  LDG.E.LTC128B.U16 R19, desc[UR36][R8.64+0x172] ;  /* 0x0001722408137981 */ /* 0x000164000c1e1520 */
.L_x_222:
[----:B------:R-:W-:Y:S05]  /*6240*/  BSYNC B1 ;  /* 0x0000000000017941 */ /* 0x000fea0003800000 */
.L_x_221:
[----:B------:R-:W-:Y:S05]  /*6250*/  @!P0 BRA `(.L_x_223) ;  /* 0x0000001c00088947 */ /* 0x000fea0003800000 */
[----:B-----5:R-:W-:-:S05]  /*6260*/  HADD2.F32 R0, -RZ, R19.H0_H0 ;  /* 0x20000013ff007230 */ /* 0x020fca0000004100 */
[----:B------:R-:W-:-:S04]  /*6270*/  FMUL R0, R0, R121 ;  /* 0x0000007900007220 */ /* 0x000fc80000400000 */
[----:B------:R-:W-:-:S05]  /*6280*/  FFMA R0, R119, R120, R0 ;  /* 0x0000007877007223 */ /* 0x000fca0000000000 */
[----:B------:R-:W-:-:S05]  /*6290*/  F2FP.F16.F32.PACK_AB R0, RZ, R0 ;  /* 0x00000000ff00723e */ /* 0x000fca00000000ff */
[----:B------:R0:W-:Y:S01]  /*62a0*/  STG.E.U16 desc[UR36][R10.64+0x172], R0 ;  /* 0x000172000a007986 */ /* 0x0001e2000c101524 */
[----:B------:R-:W-:Y:S05]  /*62b0*/  BRA `(.L_x_223) ;  /* 0x0000001800f07947 */ /* 0x000fea0003800000 */
.L_x_34:
[----:B------:R-:W-:Y:S01]  /*62c0*/  ISETP.GT.AND P0, PT, R0, 0x1, PT ;  /* 0x000000010000780c */ /* 0x000fe20003f04270 */
[----:B------:R-:W-:Y:S01]  /*62d0*/  ULDC.64 UR4, c[0x0][0x5c0] ;  /* 0x0001700000047ab9 */ /* 0x000fe20000000a00 */
[-C--:B------:R-:W-:Y:S01]  /*62e0*/  FMUL R24, R24, R120.reuse ;  /* 0x0000007818187220 */ /* 0x080fe20000400000 */
[-C--:B------:R-:W-:Y:S01]  /*62f0*/  FMUL R25, R25, R120.reuse ;  /* 0x0000007819197220 */ /* 0x080fe20000400000 */
[----:B------:R-:W-:Y:S01]  /*6300*/  ISETP.GT.AND P3, PT, R3, RZ, P0 ;  /* 0x000000ff0300720c */ /* 0x000fe20000764270 */
[-C--:B------:R-:W-:Y:S01]  /*6310*/  FMUL R26, R26, R120.reuse ;  /* 0x000000781a1a7220 */ /* 0x080fe20000400000 */
[----:B------:R-:W-:Y:S01]  /*6320*/  LEA R4, P4, R138, UR4, 0x1 ;  /* 0x000000048a047c11 */ /* 0x000fe2000f8808ff */
[----:B------:R-:W-:Y:S01]  /*6330*/  FMUL R27, R27, R120 ;  /* 0x000000781b1b7220 */ /* 0x000fe20000400000 */
[----:B------:R-:W-:Y:S01]  /*6340*/  F2FP.F16.F32.PACK_AB R24, RZ, R24 ;  /* 0x00000018ff18723e */ /* 0x000fe200000000ff */
[-C--:B------:R-:W-:Y:S01]  /*6350*/  FMUL R28, R28, R120.reuse ;  /* 0x000000781c1c7220 */ /* 0x080fe20000400000 */
[----:B------:R-:W-:Y:S01]  /*6360*/  LEA.HI.X R5, R138, UR5, R143, 0x1, P4 ;  /* 0x000000058a057c11 */ /* 0x000fe2000a0f0c8f */
[-C--:B------:R-:W-:Y:S01]  /*6370*/  FMUL R29, R29, R120.reuse ;  /* 0x000000781d1d7220 */ /* 0x080fe20000400000 */
[----:B------:R-:W-:Y:S01]  /*6380*/  F2FP.F16.F32.PACK_AB R25, RZ, R25 ;  /* 0x00000019ff19723e */ /* 0x000fe200000000ff */
[-C--:B------:R-:W-:Y:S01]  /*6390*/  FMUL R30, R30, R120.reuse ;  /* 0x000000781e1e7220 */ /* 0x080fe20000400000 */
[----:B------:R-:W-:Y:S01]  /*63a0*/  SHF.L.U64.HI R11, R10, 0x4, R11 ;  /* 0x000000040a0b7819 */ /* 0x000fe2000001020b */
[----:B------:R-:W-:Y:S01]  /*63b0*/  @P1 STG.E.U16 desc[UR36][R4.64], R24 ;  /* 0x0000001804001986 */ /* 0x000fe2000c101524 */
[----:B------:R-:W-:Y:S01]  /*63c0*/  ISETP.GT.AND P1, PT, R0, 0x8, PT ;  /* 0x000000080000780c */ /* 0x000fe20003f24270 */
[----:B------:R-:W-:Y:S01]  /*63d0*/  FMUL R31, R31, R120 ;  /* 0x000000781f1f7220 */ /* 0x000fe20000400000 */
[C---:B------:R-:W-:Y:S01]  /*63e0*/  ISETP.GT.AND P4, PT, R3.reuse, 0x8, P0 ;  /* 0x000000080300780c */ /* 0x040fe20000784270 */
[----:B------:R-:W-:Y:S01]  /*63f0*/  @P3 STG.E.U16 desc[UR36][R4.64+0x2], R25 ;  /* 0x0000021904003986 */ /* 0x000fe2000c101524 */
[----:B------:R-:W-:Y:S01]  /*6400*/  LEA R6, P3, R10, R4, 0x4 ;  /* 0x000000040a067211 */ /* 0x000fe200078620ff */
[-C--:B------:R-:W-:Y:S01]  /*6410*/  FMUL R32, R32, R120.reuse ;  /* 0x0000007820207220 */ /* 0x080fe20000400000 */
[----:B------:R-:W-:Y:S01]  /*6420*/  ISETP.GT.AND P2, PT, R3, 0x8, P2 ;  /* 0x000000080300780c */ /* 0x000fe20001744270 */
[-C--:B------:R-:W-:Y:S01]  /*6430*/  FMUL R33, R33, R120.reuse ;  /* 0x0000007821217220 */ /* 0x080fe20000400000 */
[----:B------:R-:W-:Y:S01]  /*6440*/  ISETP.GT.AND P0, PT, R0, 0x9, PT ;  /* 0x000000090000780c */ /* 0x000fe20003f04270 */
[----:B------:R-:W-:Y:S01]  /*6450*/  IMAD.X R7, R11, 0x1, R5, P3 ;  /* 0x000000010b077824 */ /* 0x000fe200018e0605 */
[C---:B------:R-:W-:Y:S01]  /*6460*/  ISETP.GT.AND P5, PT, R3.reuse, RZ, P1 ;  /* 0x000000ff0300720c */ /* 0x040fe20000fa4270 */
[-C--:B------:R-:W-:Y:S01]  /*6470*/  FMUL R34, R34, R120.reuse ;  /* 0x0000007822227220 */ /* 0x080fe20000400000 */
[----:B------:R-:W-:Y:S01]  /*6480*/  ISETP.GT.AND P3, PT, R3, RZ, P0 ;  /* 0x000000ff0300720c */ /* 0x000fe20000764270 */
[----:B------:R-:W-:Y:S01]  /*6490*/  FMUL R35, R35, R120 ;  /* 0x0000007823237220 */ /* 0x000fe20000400000 */
[----:B------:R-:W-:Y:S01]  /*64a0*/  F2FP.F16.F32.PACK_AB R26, RZ, R26 ;  /* 0x0000001aff1a723e */ /* 0x000fe200000000ff */
[-C--:B------:R-:W-:Y:S01]  /*64b0*/  FMUL R36, R36, R120.reuse ;  /* 0x0000007824247220 */ /* 0x080fe20000400000 */
[----:B------:R-:W-:Y:S01]  /*64c0*/  F2FP.F16.F32.PACK_AB R27, RZ, R27 ;  /* 0x0000001bff1b723e */ /* 0x000fe200000000ff */
[----:B------:R-:W-:Y:S01]  /*64d0*/  FMUL R37, R37, R120 ;  /* 0x0000007825257220 */ /* 0x000fe20000400000 */
[----:B------:R-:W-:Y:S01]  /*64e0*/  F2FP.F16.F32.PACK_AB R28, RZ, R28 ;  /* 0x0000001cff1c723e */ /* 0x000fe200000000ff */
[----:B------:R-:W-:Y:S01]  /*64f0*/  @P2 STG.E.U16 desc[UR36][R6.64], R26 ;  /* 0x0000001a06002986 */ /* 0x000fe2000c101524 */
[----:B------:R-:W-:Y:S01]  /*6500*/  F2FP.F16.F32.PACK_AB R29, RZ, R29 ;  /* 0x0000001dff1d723e */ /* 0x000fe200000000ff */
[-C--:B------:R-:W-:Y:S01]  /*6510*/  FMUL R38, R38, R120.reuse ;  /* 0x0000007826267220 */ /* 0x080fe20000400000 */
[----:B------:R-:W-:Y:S01]  /*6520*/  ISETP.GT.AND P2, PT, R3, 0x8, P1 ;  /* 0x000000080300780c */ /* 0x000fe20000f44270 */
[----:B------:R-:W-:Y:S01]  /*6530*/  @P4 STG.E.U16 desc[UR36][R6.64+0x2], R27 ;  /* 0x0000021b06004986 */ /* 0x000fe2000c101524 */
[----:B------:R-:W-:Y:S01]  /*6540*/  ISETP.GT.AND P1, PT, R0, 0x10, PT ;  /* 0x000000100000780c */ /* 0x000fe20003f24270 */
[----:B------:R-:W-:Y:S01]  /*6550*/  FMUL R39, R39, R120 ;  /* 0x0000007827277220 */ /* 0x000fe20000400000 */
[----:B------:R-:W-:Y:S01]  /*6560*/  F2FP.F16.F32.PACK_AB R30, RZ, R30 ;  /* 0x0000001eff1e723e */ /* 0x000fe200000000ff */
[----:B------:R-:W-:Y:S01]  /*6570*/  @P5 STG.E.U16 desc[UR36][R4.64+0x10], R28 ;  /* 0x0000101c04005986 */ /* 0x000fe2000c101524 */
[C---:B------:R-:W-:Y:S01]  /*6580*/  ISETP.GT.AND P4, PT, R3.reuse, RZ, P1 ;  /* 0x000000ff0300720c */ /* 0x040fe20000f84270 */
[-C--:B------:R-:W-:Y:S01]  /*6590*/  FMUL R40, R40, R120.reuse ;  /* 0x0000007828287220 */ /* 0x080fe20000400000 */
[----:B------:R-:W-:Y:S01]  /*65a0*/  F2FP.F16.F32.PACK_AB R31, RZ, R31 ;  /* 0x0000001fff1f723e */ /* 0x000fe200000000ff */
[----:B------:R-:W-:Y:S01]  /*65b0*/  @P3 STG.E.U16 desc[UR36][R4.64+0x12], R29 ;  /* 0x0000121d04003986 */ /* 0x000fe2000c101524 */
[----:B------:R-:W-:Y:S01]  /*65c0*/  ISETP.GT.AND P3, PT, R3, 0x8, P0 ;  /* 0x000000080300780c */ /* 0x000fe20000764270 */
[----:B------:R-:W-:Y:S01]  /*65d0*/  FMUL R41, R41, R120 ;  /* 0x0000007829297220 */ /* 0x000fe20000400000 */
[----:B------:R-:W-:Y:S01]  /*65e0*/  ISETP.GT.AND P0, PT, R0, 0x11, PT ;  /* 0x000000110000780c */ /* 0x000fe20003f04270 */
[----:B------:R-:W-:Y:S01]  /*65f0*/  @P2 STG.E.U16 desc[UR36][R6.64+0x10], R30 ;  /* 0x0000101e06002986 */ /* 0x000fe2000c101524 */
[----:B------:R-:W-:Y:S01]  /*6600*/  F2FP.F16.F32.PACK_AB R32, RZ, R32 ;  /* 0x00000020ff20723e */ /* 0x000fe200000000ff */
[-C--:B------:R-:W-:Y:S01]  /*6610*/  FMUL R42, R42, R120.reuse ;  /* 0x000000782a2a7220 */ /* 0x080fe20000400000 */
[----:B------:R-:W-:Y:S01]  /*6620*/  ISETP.GT.AND P5, PT, R3, RZ, P0 ;  /* 0x000000ff0300720c */ /* 0x000fe200007a4270 */
[-C--:B------:R-:W-:Y:S01]  /*6630*/  FMUL R43, R43, R120.reuse ;  /* 0x000000782b2b7220 */ /* 0x080fe20000400000 */
[----:B------:R-:W-:Y:S01]  /*6640*/  ISETP.GT.AND P2, PT, R3, 0x8, P1 ;  /* 0x000000080300780c */ /* 0x000fe20000f44270 */
[-C--:B------:R-:W-:Y:S01]  /*6650*/  FMUL R44, R44, R120.reuse ;  /* 0x000000782c2c7220 */ /* 0x080fe20000400000 */
[----:B------:R-:W-:Y:S01]  /*6660*/  ISETP.GT.AND P1, PT, R0, 0x18, PT ;  /* 0x000000180000780c */ /* 0x000fe20003f24270 */
[-C--:B------:R-:W-:Y:S01]  /*6670*/  FMUL R45, R45, R120.reuse ;  /* 0x000000782d2d7220 */ /* 0x080fe20000400000 */
[----:B------:R-:W-:Y:S01]  /*6680*/  F2FP.F16.F32.PACK_AB R33, RZ, R33 ;  /* 0x00000021ff21723e */ /* 0x000fe200000000ff */
[----:B------:R-:W-:Y:S01]  /*6690*/  @P3 STG.E.U16 desc[UR36][R6.64+0x12], R31 ;  /* 0x0000121f06003986 */ /* 0x000fe2000c101524 */
[C---:B------:R-:W-:Y:S01]  /*66a0*/  ISETP.GT.AND P3, PT, R3.reuse, 0x8, P0 ;  /* 0x000000080300780c */ /* 0x040fe20000764270 */
[-C--:B------:R-:W-:Y:S01]  /*66b0*/  FMUL R46, R46, R120.reuse ;  /* 0x000000782e2e7220 */ /* 0x080fe20000400000 */
[----:B------:R-:W-:Y:S01]  /*66c0*/  ISETP.GT.AND P0, PT, R0, 0x19, PT ;  /* 0x000000190000780c */ /* 0x000fe20003f04270 */
[----:B------:R-:W-:Y:S01]  /*66d0*/  @P4 STG.E.U16 desc[UR36][R4.64+0x20], R32 ;  /* 0x0000202004004986 */ /* 0x000fe2000c101524 */
[----:B------:R-:W-:Y:S01]  /*66e0*/  ISETP.GT.AND P4, PT, R3, RZ, P1 ;  /* 0x000000ff0300720c */ /* 0x000fe20000f84270 */
[----:B------:R-:W-:Y:S01]  /*66f0*/  FMUL R47, R47, R120 ;  /* 0x000000782f2f7220 */ /* 0x000fe20000400000 */
[----:B------:R-:W-:Y:S01]  /*6700*/  F2FP.F16.F32.PACK_AB R34, RZ, R34 ;  /* 0x00000022ff22723e */ /* 0x000fe200000000ff */
[----:B------:R-:W-:Y:S01]  /*6710*/  @P5 STG.E.U16 desc[UR36][R4.64+0x22], R33 ;  /* 0x0000222104005986 */ /* 0x000fe2000c101524 */
[----:B------:R-:W-:Y:S01]  /*6720*/  ISETP.GT.AND P5, PT, R3, RZ, P0 ;  /* 0x000000ff0300720c */ /* 0x000fe200007a4270 */
[----:B------:R-:W-:Y:S01]  /*6730*/  FMUL R48, R48, R120 ;  /* 0x0000007830307220 */ /* 0x000fe20000400000 */
[----:B------:R-:W-:Y:S01]  /*6740*/  F2FP.F16.F32.PACK_AB R35, RZ, R35 ;  /* 0x00000023ff23723e */ /* 0x000fe200000000ff */
[----:B------:R-:W-:Y:S01]  /*6750*/  @P2 STG.E.U16 desc[UR36][R6.64+0x20], R34 ;  /* 0x0000202206002986 */ /* 0x000fe2000c101524 */
[----:B------:R-:W-:Y:S01]  /*6760*/  F2FP.F16.F32.PACK_AB R36, RZ, R36 ;  /* 0x00000024ff24723e */ /* 0x000fe200000000ff */
[-C--:B------:R-:W-:Y:S01]  /*6770*/  FMUL R49, R49, R120.reuse ;  /* 0x0000007831317220 */ /* 0x080fe20000400000 */
[C---:B------:R-:W-:Y:S01]  /*6780*/  ISETP.GT.AND P2, PT, R3.reuse, 0x8, P1 ;  /* 0x000000080300780c */ /* 0x040fe20000f44270 */
[----:B------:R-:W-:Y:S01]  /*6790*/  @P3 STG.E.U16 desc[UR36][R6.64+0x22], R35 ;  /* 0x0000222306003986 */ /* 0x000fe2000c101524 */
[----:B------:R-:W-:Y:S01]  /*67a0*/  ISETP.GT.AND P1, PT, R0, 0x20, PT ;  /* 0x000000200000780c */ /* 0x000fe20003f24270 */
[-C--:B------:R-:W-:Y:S01]  /*67b0*/  FMUL R50, R50, R120.reuse ;  /* 0x0000007832327220 */ /* 0x080fe20000400000 */
[----:B------:R-:W-:Y:S01]  /*67c0*/  F2FP.F16.F32.PACK_AB R37, RZ, R37 ;  /* 0x00000025ff25723e */ /* 0x000fe200000000ff */
[----:B------:R-:W-:Y:S01]  /*67d0*/  @P4 STG.E.U16 desc[UR36][R4.64+0x30], R36 ;  /* 0x0000302404004986 */ /* 0x000fe2000c101524 */
[----:B------:R-:W-:Y:S01]  /*67e0*/  ISETP.GT.AND P3, PT, R3, 0x8, P0 ;  /* 0x000000080300780c */ /* 0x000fe20000764270 */
[-C--:B------:R-:W-:Y:S01]  /*67f0*/  FMUL R51, R51, R120.reuse ;  /* 0x0000007833337220 */ /* 0x080fe20000400000 */
[----:B------:R-:W-:Y:S01]  /*6800*/  ISETP.GT.AND P0, PT, R0, 0x21, PT ;  /* 0x000000210000780c */ /* 0x000fe20003f04270 */
[----:B------:R-:W-:Y:S01]  /*6810*/  @P5 STG.E.U16 desc[UR36][R4.64+0x32], R37 ;  /* 0x0000322504005986 */ /* 0x000fe2000c101524 */
[----:B------:R-:W-:Y:S01]  /*6820*/  ISETP.GT.AND P4, PT, R3, RZ, P1 ;  /* 0x000000ff0300720c */ /* 0x000fe20000f84270 */
[----:B------:R-:W-:Y:S01]  /*6830*/  FMUL R52, R52, R120 ;  /* 0x0000007834347220 */ /* 0x000fe20000400000 */
[----:B------:R-:W-:Y:S01]  /*6840*/  F2FP.F16.F32.PACK_AB R38, RZ, R38 ;  /* 0x00000026ff26723e */ /* 0x000fe200000000ff */
[-C--:B------:R-:W-:Y:S01]  /*6850*/  FMUL R53, R53, R120.reuse ;  /* 0x0000007835357220 */ /* 0x080fe20000400000 */
        /* <DEDUP_REMOVED lines=219> */
[----:B------:R-:W-:Y:S01]  /*7610*/  FMUL R119, R119, R120 ;  /* 0x0000007877777220 */ /* 0x000fe20000400000 */
[----:B------:R-:W-:-:S02]  /*7620*/  ISETP.GT.AND P5, PT, R3, RZ, P0 ;  /* 0x000000ff0300720c */ /* 0x000fc400007a4270 */
[----:B------:R-:W-:Y:S01]  /*7630*/  F2FP.F16.F32.PACK_AB R83, RZ, R83 ;  /* 0x00000053ff53723e */ /* 0x000fe200000000ff */
[----:B------:R-:W-:Y:S01]  /*7640*/  @P2 STG.E.U16 desc[UR36][R6.64+0xe0], R82 ;  /* 0x0000e05206002986 */ /* 0x000fe2000c101524 */
[----:B------:R-:W-:Y:S02]  /*7650*/  F2FP.F16.F32.PACK_AB R84, RZ, R84 ;  /* 0x00000054ff54723e */ /* 0x000fe400000000ff */
[C---:B------:R-:W-:Y:S01]  /*7660*/  ISETP.GT.AND P2, PT, R3.reuse, 0x8, P1 ;  /* 0x000000080300780c */ /* 0x040fe20000f44270 */
[----:B------:R-:W-:Y:S01]  /*7670*/  @P3 STG.E.U16 desc[UR36][R6.64+0xe2], R83 ;  /* 0x0000e25306003986 */ /* 0x000fe2000c101524 */
[----:B------:R-:W-:Y:S02]  /*7680*/  ISETP.GT.AND P1, PT, R0, 0x80, PT ;  /* 0x000000800000780c */ /* 0x000fe40003f24270 */
[----:B------:R-:W-:Y:S01]  /*7690*/  F2FP.F16.F32.PACK_AB R85, RZ, R85 ;  /* 0x00000055ff55723e */ /* 0x000fe200000000ff */
[----:B------:R-:W-:Y:S01]  /*76a0*/  @P4 STG.E.U16 desc[UR36][R4.64+0xf0], R84 ;  /* 0x0000f05404004986 */ /* 0x000fe2000c101524 */
[----:B------:R-:W-:-:S02]  /*76b0*/  ISETP.GT.AND P3, PT, R3, 0x8, P0 ;  /* 0x000000080300780c */ /* 0x000fc40000764270 */
[----:B------:R-:W-:Y:S01]  /*76c0*/  ISETP.GT.AND P0, PT, R0, 0x81, PT ;  /* 0x000000810000780c */ /* 0x000fe20003f04270 */
[----:B------:R-:W-:Y:S01]  /*76d0*/  @P5 STG.E.U16 desc[UR36][R4.64+0xf2], R85 ;  /* 0x0000f25504005986 */ /* 0x000fe2000c101524 */
[C---:B------:R-:W-:Y:S02]  /*76e0*/  ISETP.GT.AND P4, PT, R3.reuse, RZ, P1 ;  /* 0x000000ff0300720c */ /* 0x040fe40000f84270 */
[----:B------:R-:W-:Y:S02]  /*76f0*/  F2FP.F16.F32.PACK_AB R86, RZ, R86 ;  /* 0x00000056ff56723e */ /* 0x000fe400000000ff */
[----:B------:R-:W-:Y:S02]  /*7700*/  ISETP.GT.AND P5, PT, R3, RZ, P0 ;  /* 0x000000ff0300720c */ /* 0x000fe400007a4270 */
[----:B------:R-:W-:Y:S01]  /*7710*/  F2FP.F16.F32.PACK_AB R87, RZ, R87 ;  /* 0x00000057ff57723e */ /* 0x000fe200000000ff */
[----:B------:R-:W-:Y:S01]  /*7720*/  @P2 STG.E.U16 desc[UR36][R6.64+0xf0], R86 ;  /* 0x0000f05606002986 */ /* 0x000fe2000c101524 */
[----:B------:R-:W-:-:S02]  /*7730*/  F2FP.F16.F32.PACK_AB R88, RZ, R88 ;  /* 0x00000058ff58723e */ /* 0x000fc400000000ff */
[C---:B------:R-:W-:Y:S01]  /*7740*/  ISETP.GT.AND P2, PT, R3.reuse, 0x8, P1 ;  /* 0x000000080300780c */ /* 0x040fe20000f44270 */
[----:B------:R-:W-:Y:S01]  /*7750*/  @P3 STG.E.U16 desc[UR36][R6.64+0xf2], R87 ;  /* 0x0000f25706003986 */ /* 0x000fe2000c101524 */
[C---:B------:R-:W-:Y:S02]  /*7760*/  ISETP.GT.AND P1, PT, R0.reuse, 0x88, PT ;  /* 0x000000880000780c */ /* 0x040fe40003f24270 */
[----:B------:R-:W-:Y:S01]  /*7770*/  F2FP.F16.F32.PACK_AB R89, RZ, R89 ;  /* 0x00000059ff59723e */ /* 0x000fe200000000ff */
[----:B------:R-:W-:Y:S01]  /*7780*/  @P4 STG.E.U16 desc[UR36][R4.64+0x100], R88 ;  /* 0x0001005804004986 */ /* 0x000fe2000c101524 */
[C---:B------:R-:W-:Y:S02]  /*7790*/  ISETP.GT.AND P3, PT, R3.reuse, 0x8, P0 ;  /* 0x000000080300780c */ /* 0x040fe40000764270 */
[----:B------:R-:W-:Y:S01]  /*77a0*/  ISETP.GT.AND P0, PT, R0, 0x89, PT ;  /* 0x000000890000780c */ /* 0x000fe20003f04270 */
[----:B------:R-:W-:Y:S01]  /*77b0*/  @P5 STG.E.U16 desc[UR36][R4.64+0x102], R89 ;  /* 0x0001025904005986 */ /* 0x000fe2000c101524 */
[----:B------:R-:W-:-:S02]  /*77c0*/  ISETP.GT.AND P4, PT, R3, RZ, P1 ;  /* 0x000000ff0300720c */ /* 0x000fc40000f84270 */
[----:B------:R-:W-:Y:S02]  /*77d0*/  F2FP.F16.F32.PACK_AB R90, RZ, R90 ;  /* 0x0000005aff5a723e */ /* 0x000fe400000000ff */
[C---:B------:R-:W-:Y:S02]  /*77e0*/  ISETP.GT.AND P5, PT, R3.reuse, RZ, P0 ;  /* 0x000000ff0300720c */ /* 0x040fe400007a4270 */
[----:B------:R-:W-:Y:S01]  /*77f0*/  F2FP.F16.F32.PACK_AB R91, RZ, R91 ;  /* 0x0000005bff5b723e */ /* 0x000fe200000000ff */
[----:B------:R-:W-:Y:S01]  /*7800*/  @P2 STG.E.U16 desc[UR36][R6.64+0x100], R90 ;  /* 0x0001005a06002986 */ /* 0x000fe2000c101524 */
[----:B------:R-:W-:Y:S02]  /*7810*/  F2FP.F16.F32.PACK_AB R92, RZ, R92 ;  /* 0x0000005cff5c723e */ /* 0x000fe400000000ff */
[----:B------:R-:W-:Y:S01]  /*7820*/  ISETP.GT.AND P2, PT, R3, 0x8, P1 ;  /* 0x000000080300780c */ /* 0x000fe20000f44270 */
[----:B------:R-:W-:Y:S01]  /*7830*/  @P3 STG.E.U16 desc[UR36][R6.64+0x102], R91 ;  /* 0x0001025b06003986 */ /* 0x000fe2000c101524 */
[----:B------:R-:W-:-:S02]  /*7840*/  ISETP.GT.AND P1, PT, R0, 0x90, PT ;  /* 0x000000900000780c */ /* 0x000fc40003f24270 */
[----:B------:R-:W-:Y:S01]  /*7850*/  F2FP.F16.F32.PACK_AB R93, RZ, R93 ;  /* 0x0000005dff5d723e */ /* 0x000fe200000000ff */
[----:B------:R-:W-:Y:S01]  /*7860*/  @P4 STG.E.U16 desc[UR36][R4.64+0x110], R92 ;  /* 0x0001105c04004986 */ /* 0x000fe2000c101524 */
[C---:B------:R-:W-:Y:S02]  /*7870*/  ISETP.GT.AND P3, PT, R3.reuse, 0x8, P0 ;  /* 0x000000080300780c */ /* 0x040fe40000764270 */
[----:B------:R-:W-:Y:S01]  /*7880*/  ISETP.GT.AND P0, PT, R0, 0x91, PT ;  /* 0x000000910000780c */ /* 0x000fe20003f04270 */
[----:B------:R-:W-:Y:S01]  /*7890*/  @P5 STG.E.U16 desc[UR36][R4.64+0x112], R93 ;  /* 0x0001125d04005986 */ /* 0x000fe2000c101524 */
[C---:B------:R-:W-:Y:S02]  /*78a0*/  ISETP.GT.AND P4, PT, R3.reuse, RZ, P1 ;  /* 0x000000ff0300720c */ /* 0x040fe40000f84270 */
[----:B------:R-:W-:Y:S02]  /*78b0*/  F2FP.F16.F32.PACK_AB R94, RZ, R94 ;  /* 0x0000005eff5e723e */ /* 0x000fe400000000ff */
        /* <DEDUP_REMOVED lines=27> */
[C---:B------:R-:W-:Y:S02]  /*7a70*/  ISETP.GT.AND P5, PT, R3.reuse, RZ, P0 ;  /* 0x000000ff0300720c */ /* 0x040fe400007a4270 */
[----:B------:R-:W-:Y:S02]  /*7a80*/  F2FP.F16.F32.PACK_AB R102, RZ, R102 ;  /* 0x00000066ff66723e */ /* 0x000fe400000000ff */
[----:B------:R-:W-:Y:S02]  /*7a90*/  F2FP.F16.F32.PACK_AB R103, RZ, R103 ;  /* 0x00000067ff67723e */ /* 0x000fe400000000ff */
[----:B------:R-:W-:Y:S01]  /*7aa0*/  F2FP.F16.F32.PACK_AB R104, RZ, R104 ;  /* 0x00000068ff68723e */ /* 0x000fe200000000ff */
[----:B------:R-:W-:Y:S01]  /*7ab0*/  @P2 STG.E.U16 desc[UR36][R6.64+0x130], R102 ;  /* 0x0001306606002986 */ /* 0x000fe2000c101524 */
[----:B------:R-:W-:Y:S02]  /*7ac0*/  F2FP.F16.F32.PACK_AB R105, RZ, R105 ;  /* 0x00000069ff69723e */ /* 0x000fe400000000ff */
[C---:B------:R-:W-:Y:S01]  /*7ad0*/  ISETP.GT.AND P1, PT, R3.reuse, 0x8, P1 ;  /* 0x000000080300780c */ /* 0x040fe20000f24270 */
[----:B------:R-:W-:Y:S01]  /*7ae0*/  @P3 STG.E.U16 desc[UR36][R6.64+0x132], R103 ;  /* 0x0001326706003986 */ /* 0x000fe2000c101524 */
[----:B------:R-:W-:-:S02]  /*7af0*/  ISETP.GT.AND P2, PT, R3, 0x8, P0 ;  /* 0x000000080300780c */ /* 0x000fc40000744270 */
[C---:B------:R-:W-:Y:S01]  /*7b00*/  ISETP.GT.AND P0, PT, R0.reuse, 0xa9, PT ;  /* 0x000000a90000780c */ /* 0x040fe20003f04270 */
[----:B------:R-:W-:Y:S01]  /*7b10*/  @P4 STG.E.U16 desc[UR36][R4.64+0x140], R104 ;  /* 0x0001406804004986 */ /* 0x000fe2000c101524 */
[----:B------:R-:W-:Y:S02]  /*7b20*/  ISETP.GT.AND P4, PT, R0, 0xa8, PT ;  /* 0x000000a80000780c */ /* 0x000fe40003f84270 */
[----:B------:R-:W-:Y:S01]  /*7b30*/  F2FP.F16.F32.PACK_AB R106, RZ, R106 ;  /* 0x0000006aff6a723e */ /* 0x000fe200000000ff */
[----:B------:R-:W-:Y:S01]  /*7b40*/  @P5 STG.E.U16 desc[UR36][R4.64+0x142], R105 ;  /* 0x0001426904005986 */ /* 0x000fe2000c101524 */
[----:B------:R-:W-:Y:S02]  /*7b50*/  ISETP.GT.AND P5, PT, R3, RZ, P4 ;  /* 0x000000ff0300720c */ /* 0x000fe400027a4270 */
[----:B------:R-:W-:Y:S01]  /*7b60*/  F2FP.F16.F32.PACK_AB R107, RZ, R107 ;  /* 0x0000006bff6b723e */ /* 0x000fe200000000ff */
[----:B------:R-:W-:Y:S01]  /*7b70*/  @P1 STG.E.U16 desc[UR36][R6.64+0x140], R106 ;  /* 0x0001406a06001986 */ /* 0x000fe2000c101524 */
[----:B------:R-:W-:-:S02]  /*7b80*/  F2FP.F16.F32.PACK_AB R108, RZ, R108 ;  /* 0x0000006cff6c723e */ /* 0x000fc400000000ff */
[C---:B------:R-:W-:Y:S01]  /*7b90*/  ISETP.GT.AND P3, PT, R3.reuse, RZ, P0 ;  /* 0x000000ff0300720c */ /* 0x040fe20000764270 */
[----:B------:R-:W-:Y:S01]  /*7ba0*/  @P2 STG.E.U16 desc[UR36][R6.64+0x142], R107 ;  /* 0x0001426b06002986 */ /* 0x000fe2000c101524 */
[C---:B------:R-:W-:Y:S02]  /*7bb0*/  ISETP.GT.AND P4, PT, R3.reuse, 0x8, P4 ;  /* 0x000000080300780c */ /* 0x040fe40002784270 */
[----:B------:R-:W-:Y:S02]  /*7bc0*/  F2FP.F16.F32.PACK_AB R109, RZ, R109 ;  /* 0x0000006dff6d723e */ /* 0x000fe400000000ff */
[----:B------:R-:W-:Y:S01]  /*7bd0*/  F2FP.F16.F32.PACK_AB R110, RZ, R110 ;  /* 0x0000006eff6e723e */ /* 0x000fe200000000ff */
[----:B------:R-:W-:Y:S01]  /*7be0*/  @P5 STG.E.U16 desc[UR36][R4.64+0x150], R108 ;  /* 0x0001506c04005986 */ /* 0x000fe2000c101524 */
[----:B------:R-:W-:Y:S02]  /*7bf0*/  ISETP.GT.AND P5, PT, R3, 0x8, P0 ;  /* 0x000000080300780c */ /* 0x000fe400007a4270 */
[----:B------:R-:W-:-:S02]  /*7c00*/  F2FP.F16.F32.PACK_AB R111, RZ, R111 ;  /* 0x0000006fff6f723e */ /* 0x000fc400000000ff */
[C---:B------:R-:W-:Y:S01]  /*7c10*/  ISETP.GT.AND P0, PT, R0.reuse, 0xb1, PT ;  /* 0x000000b10000780c */ /* 0x040fe20003f04270 */
[----:B------:R-:W-:Y:S01]  /*7c20*/  @P3 STG.E.U16 desc[UR36][R4.64+0x152], R109 ;  /* 0x0001526d04003986 */ /* 0x000fe2000c101524 */
[----:B------:R-:W-:Y:S02]  /*7c30*/  ISETP.GT.AND P3, PT, R0, 0xb0, PT ;  /* 0x000000b00000780c */ /* 0x000fe40003f64270 */
[----:B------:R-:W-:Y:S01]  /*7c40*/  F2FP.F16.F32.PACK_AB R112, RZ, R112 ;  /* 0x00000070ff70723e */ /* 0x000fe200000000ff */
[----:B------:R-:W-:Y:S01]  /*7c50*/  @P4 STG.E.U16 desc[UR36][R6.64+0x150], R110 ;  /* 0x0001506e06004986 */ /* 0x000fe2000c101524 */
[C---:B------:R-:W-:Y:S02]  /*7c60*/  ISETP.GT.AND P4, PT, R3.reuse, RZ, P3 ;  /* 0x000000ff0300720c */ /* 0x040fe40001f84270 */
[C---:B------:R-:W-:Y:S01]  /*7c70*/  ISETP.GT.AND P3, PT, R3.reuse, 0x8, P3 ;  /* 0x000000080300780c */ /* 0x040fe20001f64270 */
[----:B------:R-:W-:Y:S01]  /*7c80*/  @P5 STG.E.U16 desc[UR36][R6.64+0x152], R111 ;  /* 0x0001526f06005986 */ /* 0x000fe2000c101524 */
[----:B------:R-:W-:-:S02]  /*7c90*/  ISETP.GT.AND P5, PT, R3, RZ, P0 ;  /* 0x000000ff0300720c */ /* 0x000fc400007a4270 */
[----:B------:R-:W-:Y:S02]  /*7ca0*/  F2FP.F16.F32.PACK_AB R113, RZ, R113 ;  /* 0x00000071ff71723e */ /* 0x000fe400000000ff */
[C---:B------:R-:W-:Y:S02]  /*7cb0*/  ISETP.GT.AND P0, PT, R3.reuse, 0x8, P0 ;  /* 0x000000080300780c */ /* 0x040fe40000704270 */
[C---:B------:R-:W-:Y:S02]  /*7cc0*/  ISETP.GT.AND P1, PT, R0.reuse, 0xb9, PT ;  /* 0x000000b90000780c */ /* 0x040fe40003f24270 */
[----:B------:R-:W-:Y:S01]  /*7cd0*/  ISETP.GT.AND P2, PT, R0, 0xb8, PT ;  /* 0x000000b80000780c */ /* 0x000fe20003f44270 */
[----:B------:R-:W-:Y:S01]  /*7ce0*/  @P4 STG.E.U16 desc[UR36][R4.64+0x160], R112 ;  /* 0x0001607004004986 */ /* 0x000fe2000c101524 */
[C---:B------:R-:W-:Y:S01]  /*7cf0*/  ISETP.GT.AND P4, PT, R3.reuse, RZ, P1 ;  /* 0x000000ff0300720c */ /* 0x040fe20000f84270 */
[----:B------:R-:W-:Y:S01]  /*7d00*/  @P3 IMAD.MOV.U32 R2, RZ, RZ, R6 ;  /* 0x000000ffff023224 */ /* 0x000fe200078e0006 */
[C---:B------:R-:W-:Y:S01]  /*7d10*/  ISETP.GT.AND P1, PT, R3.reuse, 0x8, P1 ;  /* 0x000000080300780c */ /* 0x040fe20000f24270 */
[----:B------:R-:W-:Y:S01]  /*7d20*/  @P5 STG.E.U16 desc[UR36][R4.64+0x162], R113 ;  /* 0x0001627104005986 */ /* 0x000fe2000c101524 */
[----:B------:R-:W-:-:S02]  /*7d30*/  ISETP.GT.AND P5, PT, R3, RZ, P2 ;  /* 0x000000ff0300720c */ /* 0x000fc400017a4270 */
[----:B------:R-:W-:Y:S01]  /*7d40*/  ISETP.GT.AND P2, PT, R3, 0x8, P2 ;  /* 0x000000080300780c */ /* 0x000fe20001744270 */
[----:B------:R-:W-:Y:S01]  /*7d50*/  @P3 IMAD.MOV.U32 R3, RZ, RZ, R7 ;  /* 0x000000ffff033224 */ /* 0x000fe200078e0007 */
[----:B------:R-:W-:Y:S02]  /*7d60*/  F2FP.F16.F32.PACK_AB R114, RZ, R114 ;  /* 0x00000072ff72723e */ /* 0x000fe400000000ff */
[----:B------:R-:W-:Y:S02]  /*7d70*/  F2FP.F16.F32.PACK_AB R115, RZ, R115 ;  /* 0x00000073ff73723e */ /* 0x000fe400000000ff */
[----:B------:R-:W-:Y:S01]  /*7d80*/  F2FP.F16.F32.PACK_AB R116, RZ, R116 ;  /* 0x00000074ff74723e */ /* 0x000fe200000000ff */
[----:B------:R0:W-:Y:S01]  /*7d90*/  @P3 STG.E.U16 desc[UR36][R2.64+0x160], R114 ;  /* 0x0001607202003986 */ /* 0x0001e2000c101524 */
[----:B------:R-:W-:Y:S02]  /*7da0*/  F2FP.F16.F32.PACK_AB R117, RZ, R117 ;  /* 0x00000075ff75723e */ /* 0x000fe400000000ff */
[----:B------:R-:W-:-:S02]  /*7db0*/  F2FP.F16.F32.PACK_AB R118, RZ, R118 ;  /* 0x00000076ff76723e */ /* 0x000fc400000000ff */
[----:B------:R-:W-:Y:S01]  /*7dc0*/  F2FP.F16.F32.PACK_AB R119, RZ, R119 ;  /* 0x00000077ff77723e */ /* 0x000fe200000000ff */
[----:B0-----:R-:W-:Y:S02]  /*7dd0*/  @P0 IMAD.MOV.U32 R2, RZ, RZ, R6 ;  /* 0x000000ffff020224 */ /* 0x001fe400078e0006 */
[----:B------:R-:W-:-:S05]  /*7de0*/  @P0 IMAD.MOV.U32 R3, RZ, RZ, R7 ;  /* 0x000000ffff030224 */ /* 0x000fca00078e0007 */
[----:B------:R0:W-:Y:S02]  /*7df0*/  @P0 STG.E.U16 desc[UR36][R2.64+0x162], R115 ;  /* 0x0001627302000986 */ /* 0x0001e4000c101524 */
[----:B0-----:R-:W-:Y:S02]  /*7e00*/  @P5 IMAD.MOV.U32 R2, RZ, RZ, R4 ;  /* 0x000000ffff025224 */ /* 0x001fe400078e0004 */
[----:B------:R-:W-:-:S05]  /*7e10*/  @P5 IMAD.MOV.U32 R3, RZ, RZ, R5 ;  /* 0x000000ffff035224 */ /* 0x000fca00078e0005 */
[----:B------:R0:W-:Y:S04]  /*7e20*/  @P5 STG.E.U16 desc[UR36][R2.64+0x170], R116 ;  /* 0x0001707402005986 */ /* 0x0001e8000c101524 */
[----:B------:R1:W-:Y:S01]  /*7e30*/  @P4 STG.E.U16 desc[UR36][R4.64+0x172], R117 ;  /* 0x0001727504004986 */ /* 0x0003e2000c101524 */
[----:B0-----:R-:W-:Y:S02]  /*7e40*/  @P2 IMAD.MOV.U32 R2, RZ, RZ, R6 ;  /* 0x000000ffff022224 */ /* 0x001fe400078e0006 */
[----:B------:R-:W-:-:S05]  /*7e50*/  @P2 IMAD.MOV.U32 R3, RZ, RZ, R7 ;  /* 0x000000ffff032224 */ /* 0x000fca00078e0007 */
[----:B------:R1:W-:Y:S04]  /*7e60*/  @P2 STG.E.U16 desc[UR36][R2.64+0x170], R118 ;  /* 0x0001707602002986 */ /* 0x0003e8000c101524 */
[----:B------:R1:W-:Y:S02]  /*7e70*/  @P1 STG.E.U16 desc[UR36][R6.64+0x172], R119 ;  /* 0x0001727706001986 */ /* 0x0003e4000c101524 */
.L_x_223:
[----:B------:R-:W-:Y:S05]  /*7e80*/  BSYNC B0 ;  /* 0x0000000000007941 */ /* 0x000fea0003800000 */
.L_x_33:
[----:B01----:R-:W2:Y:S01]  /*7e90*/  LDL.64 R2, [R1] ;  /* 0x0000000001027983 */ /* 0x003ea20000100a00 */
[----:B------:R-:W-:Y:S01]  /*7ea0*/  ULDC.64 UR4, c[0x0][0x650] ;  /* 0x0001940000047ab9 */ /* 0x000fe20000000a00 */
[----:B------:R0:W-:Y:S01]  /*7eb0*/  SYNCS.ARRIVE.TRANS64.A1T0 RZ, [R128+UR45], RZ ;  /* 0x000000ff80ff79a7 */ /* 0x0001e2000810002d */
[----:B------:R-:W-:Y:S01]  /*7ec0*/  PRMT R0, RZ, 0x7610, R0 ;  /* 0x00007610ff007816 */ /* 0x000fe20000000000 */
[----:B-----5:R-:W-:Y:S02]  /*7ed0*/  IMAD.MOV.U32 R19, RZ, RZ, -0x1 ;  /* 0xffffffffff137424 */ /* 0x020fe400078e00ff */
[----:B------:R-:W-:Y:S01]  /*7ee0*/  IMAD.MOV.U32 R22, RZ, RZ, -0x1 ;  /* 0xffffffffff167424 */ /* 0x000fe200078e00ff */
[----:B--2---:R-:W-:-:S04]  /*7ef0*/  LEA R18, P0, R2, R18, 0x1 ;  /* 0x0000001202127211 */ /* 0x004fc800078008ff */
[----:B------:R-:W-:Y:S01]  /*7f00*/  LEA.HI.X R17, R2, R17, R23, 0x1, P0 ;  /* 0x0000001102117211 */ /* 0x000fe200000f0c17 */
[----:B------:R-:W-:Y:S01]  /*7f10*/  IMAD.MOV.U32 R2, RZ, RZ, -0x1 ;  /* 0xffffffffff027424 */ /* 0x000fe200078e00ff */
[----:B------:R-:W-:-:S04]  /*7f20*/  ISETP.GE.U32.AND P0, PT, R18, UR4, PT ;  /* 0x0000000412007c0c */ /* 0x000fc8000bf06070 */
[----:B------:R-:W-:-:S13]  /*7f30*/  ISETP.GE.U32.AND.EX P0, PT, R17, UR5, PT, P0 ;  /* 0x0000000511007c0c */ /* 0x000fda000bf06100 */
[----:B0-----:R-:W-:Y:S05]  /*7f40*/  @P0 BRA `(.L_x_224) ;  /* 0x0000000400700947 */ /* 0x001fea0003800000 */
[----:B------:R-:W0:Y:S01]  /*7f50*/  S2R R10, SR_CTAID.X ;  /* 0x00000000000a7919 */ /* 0x000e220000002500 */
[----:B------:R-:W1:Y:S01]  /*7f60*/  LDC.64 R8, c[0x0][0x628] ;  /* 0x00018a00ff087b82 */ /* 0x000e620000000a00 */
[----:B------:R-:W-:Y:S01]  /*7f70*/  ULDC UR4, c[0x0][0x150] ;  /* 0x0000540000047ab9 */ /* 0x000fe20000000800 */
[----:B---34-:R-:W-:Y:S01]  /*7f80*/  IMAD.MOV.U32 R6, RZ, RZ, R18 ;  /* 0x000000ffff067224 */ /* 0x018fe200078e0012 */
[----:B------:R-:W2:Y:S01]  /*7f90*/  S2R R20, SR_CTAID.Y ;  /* 0x0000000000147919 */ /* 0x000ea20000002600 */
[----:B------:R-:W-:-:S04]  /*7fa0*/  IMAD.MOV.U32 R7, RZ, RZ, R17 ;  /* 0x000000ffff077224 */ /* 0x000fc800078e0011 */
[----:B------:R-:W3:Y:S08]  /*7fb0*/  LDC R15, c[0x0][0x144] ;  /* 0x00005100ff0f7b82 */ /* 0x000ef00000000800 */
[----:B------:R-:W4:Y:S08]  /*7fc0*/  LDC R0, c[0x0][0x630] ;  /* 0x00018c00ff007b82 */ /* 0x000f300000000800 */
[----:B------:R-:W2:Y:S01]  /*7fd0*/  LDC.64 R12, c[0x0][0x620] ;  /* 0x00018800ff0c7b82 */ /* 0x000ea20000000a00 */
[----:B-1----:R-:W-:-:S04]  /*7fe0*/  ISETP.NE.U32.AND P0, PT, R8, RZ, PT ;  /* 0x000000ff0800720c */ /* 0x002fc80003f05070 */
[----:B------:R-:W-:Y:S02]  /*7ff0*/  ISETP.NE.AND.EX P0, PT, R9, RZ, PT, P0 ;  /* 0x000000ff0900720c */ /* 0x000fe40003f05300 */
[----:B0-----:R-:W-:-:S05]  /*8000*/  I2FP.F32.U32 R2, R10 ;  /* 0x0000000a00027245 */ /* 0x001fca0000201000 */
[----:B------:R-:W-:-:S04]  /*8010*/  FMUL R2, R2, UR4 ;  /* 0x0000000402027c20 */ /* 0x000fc80008400000 */
[----:B------:R0:W1:Y:S02]  /*8020*/  F2I.U32.TRUNC.NTZ R14, R2 ;  /* 0x00000002000e7305 */ /* 0x000064000020f000 */
[----:B---34-:R-:W-:Y:S05]  /*8030*/  @!P0 BRA `(.L_x_225) ;  /* 0x0000000000288947 */ /* 0x018fea0003800000 */
[----:B------:R-:W3:Y:S02]  /*8040*/  LDC R3, c[0x0][0x634] ;  /* 0x00018d00ff037b82 */ /* 0x000ee40000000800 */
[----:B---3--:R-:W-:-:S05]  /*8050*/  IADD3 R7, P0, R18, R3, RZ ;  /* 0x0000000312077210 */ /* 0x008fca0007f1e0ff */
[----:B------:R-:W-:-:S04]  /*8060*/  IMAD.X R11, RZ, RZ, R17, P0 ;  /* 0x000000ffff0b7224 */ /* 0x000fc800000e0611 */
[----:B0-----:R-:W-:-:S04]  /*8070*/  IMAD.WIDE.U32 R2, R11, R8, RZ ;  /* 0x000000080b027225 */ /* 0x001fc800078e00ff */
[----:B------:R-:W-:-:S04]  /*8080*/  IMAD.WIDE.U32 R4, P0, R7, R9, R2 ;  /* 0x0000000907047225 */ /* 0x000fc80007800002 */
[----:B------:R-:W-:-:S04]  /*8090*/  IMAD.WIDE.U32 R2, R7, R8, RZ ;  /* 0x0000000807027225 */ /* 0x000fc800078e00ff */
[----:B------:R-:W-:Y:S01]  /*80a0*/  IMAD.X R7, RZ, RZ, RZ, P0 ;  /* 0x000000ffff077224 */ /* 0x000fe200000e06ff */
[----:B------:R-:W-:Y:S01]  /*80b0*/  IADD3 RZ, P0, R3, R4, RZ ;  /* 0x0000000403ff7210 */ /* 0x000fe20007f1e0ff */
[----:B------:R-:W-:-:S04]  /*80c0*/  IMAD.MOV.U32 R6, RZ, RZ, R5 ;  /* 0x000000ffff067224 */ /* 0x000fc800078e0005 */
[----:B------:R-:W-:-:S08]  /*80d0*/  IMAD.WIDE.U32.X R6, R11, R9, R6, P0 ;  /* 0x000000090b067225 */ /* 0x000fd000000e0406 */
.L_x_225:
[----:B------:R-:W3:Y:S01]  /*80e0*/  LDC.64 R26, c[0x0][0x640] ;  /* 0x00019000ff1a7b82 */ /* 0x000ee20000000a00 */
[-C--:B------:R-:W-:Y:S01]  /*80f0*/  SHF.R.U64 R11, R6, R0.reuse, R7 ;  /* 0x00000000060b7219 */ /* 0x080fe20000001207 */
[----:B------:R-:W-:Y:S01]  /*8100*/  IMAD.MOV.U32 R19, RZ, RZ, R17 ;  /* 0x000000ffff137224 */ /* 0x000fe200078e0011 */
[----:B------:R-:W-:Y:S01]  /*8110*/  SHF.R.U32.HI R0, RZ, R0, R7 ;  /* 0x00000000ff007219 */ /* 0x000fe20000011607 */
[----:B-1----:R-:W-:Y:S01]  /*8120*/  IMAD.MOV R14, RZ, RZ, -R14 ;  /* 0x000000ffff0e7224 */ /* 0x002fe200078e0a0e */
[----:B------:R-:W-:Y:S01]  /*8130*/  IADD3 R5, P0, RZ, -R11, RZ ;  /* 0x8000000bff057210 */ /* 0x000fe20007f1e0ff */
[----:B------:R-:W-:Y:S01]  /*8140*/  ULDC UR4, c[0x0][0x154] ;  /* 0x0000550000047ab9 */ /* 0x000fe20000000800 */
[----:B------:R-:W-:Y:S01]  /*8150*/  IMAD.MOV.U32 R7, RZ, RZ, 0x1 ;  /* 0x00000001ff077424 */ /* 0x000fe200078e00ff */
[----:B------:R-:W1:Y:S01]  /*8160*/  LDC R4, c[0x0][0x618] ;  /* 0x00018600ff047b82 */ /* 0x000e620000000800 */
[----:B------:R-:W-:Y:S02]  /*8170*/  IMAD R22, R15, R14, R10 ;  /* 0x0000000e0f167224 */ /* 0x000fe400078e020a */
[----:B------:R-:W-:-:S04]  /*8180*/  IMAD.X R3, RZ, RZ, ~R0, P0 ;  /* 0x000000ffff037224 */ /* 0x000fc800000e0e00 */
[-C--:B--2---:R-:W-:Y:S01]  /*8190*/  IMAD R0, R3, R12.reuse, RZ ;  /* 0x0000000c03007224 */ /* 0x084fe200078e02ff */
[----:B------:R-:W2:Y:S01]  /*81a0*/  LDC R6, c[0x0][0x608] ;  /* 0x00018200ff067b82 */ /* 0x000ea20000000800 */
[----:B0-----:R-:W-:-:S04]  /*81b0*/  IMAD.WIDE.U32 R2, R5, R12, R18 ;  /* 0x0000000c05027225 */ /* 0x001fc800078e0012 */
[----:B------:R-:W-:Y:S01]  /*81c0*/  IMAD R5, R5, R13, R0 ;  /* 0x0000000d05057224 */ /* 0x000fe200078e0200 */
[----:B------:R-:W-:Y:S02]  /*81d0*/  I2FP.F32.U32 R0, R20 ;  /* 0x0000001400007245 */ /* 0x000fe40000201000 */
[----:B------:R-:W0:Y:S01]  /*81e0*/  LDC R24, c[0x0][0x658] ;  /* 0x00019600ff187b82 */ /* 0x000e220000000800 */
[----:B------:R-:W-:Y:S01]  /*81f0*/  IMAD.IADD R3, R3, 0x1, R5 ;  /* 0x0000000103037824 */ /* 0x000fe200078e0205 */
[----:B---3--:R-:W-:Y:S01]  /*8200*/  ISETP.NE.U32.AND P0, PT, R26, RZ, PT ;  /* 0x000000ff1a00720c */ /* 0x008fe20003f05070 */
[----:B------:R-:W-:Y:S01]  /*8210*/  FMUL R0, R0, UR4 ;  /* 0x0000000400007c20 */ /* 0x000fe20008400000 */
[----:B------:R-:W-:Y:S02]  /*8220*/  IMAD.MOV.U32 R5, RZ, RZ, -0x1 ;  /* 0xffffffffff057424 */ /* 0x000fe400078e00ff */
[----:B------:R-:W-:Y:S01]  /*8230*/  ISETP.NE.AND.EX P0, PT, R27, RZ, PT, P0 ;  /* 0x000000ff1b00720c */ /* 0x000fe20003f05300 */
[----:B------:R3:W4:Y:S01]  /*8240*/  F2I.U32.TRUNC.NTZ R12, R0 ;  /* 0x00000000000c7305 */ /* 0x000722000020f000 */
[----:B------:R-:W3:Y:S01]  /*8250*/  LDC R15, c[0x0][0x148] ;  /* 0x00005200ff0f7b82 */ /* 0x000ee20000000800 */
[----:B-1----:R-:W-:-:S02]  /*8260*/  SHF.R.U64 R10, R2, R4, R3 ;  /* 0x00000004020a7219 */ /* 0x002fc40000001203 */
[----:B------:R-:W-:-:S05]  /*8270*/  SHF.R.U32.HI R3, RZ, R4, R3 ;  /* 0x00000004ff037219 */ /* 0x000fca0000011603 */
[----:B------:R-:W1:Y:S01]  /*8280*/  LDC R14, c[0x0][0x600] ;  /* 0x00018000ff0e7b82 */ /* 0x000e620000000800 */
[-CC-:B--2---:R-:W-:Y:S02]  /*8290*/  SHF.R.U64 R8, R10, R6.reuse, R3.reuse ;  /* 0x000000060a087219 */ /* 0x184fe40000001203 */
[----:B------:R-:W-:-:S05]  /*82a0*/  SHF.R.U32.HI R3, RZ, R6, R3 ;  /* 0x00000006ff037219 */ /* 0x000fca0000011603 */
[----:B------:R-:W2:Y:S01]  /*82b0*/  LDC R21, c[0x0][0x648] ;  /* 0x00019200ff157b82 */ /* 0x000ea20000000800 */
[-CC-:B0-----:R-:W-:Y:S02]  /*82c0*/  SHF.R.U64 R13, R8, R24.reuse, R3.reuse ;  /* 0x00000018080d7219 */ /* 0x181fe40000001203 */
[-C--:B------:R-:W-:Y:S02]  /*82d0*/  SHF.L.U32 R5, R5, R24.reuse, RZ ;  /* 0x0000001805057219 */ /* 0x080fe400000006ff */
[-C--:B------:R-:W-:Y:S01]  /*82e0*/  SHF.R.U32.HI R3, RZ, R24.reuse, R3 ;  /* 0x00000018ff037219 */ /* 0x080fe20000011603 */
[----:B------:R-:W-:Y:S01]  /*82f0*/  IMAD.MOV.U32 R2, RZ, RZ, R13 ;  /* 0x000000ffff027224 */ /* 0x000fe200078e000d */
[----:B------:R-:W-:Y:S01]  /*8300*/  SHF.L.U32 R24, R7, R24, RZ ;  /* 0x0000001807187219 */ /* 0x000fe200000006ff */
[----:B------:R-:W0:Y:S01]  /*8310*/  LDC R25, c[0x0][0x638] ;  /* 0x00018e00ff197b82 */ /* 0x000e220000000800 */
[----:B------:R-:W-:-:S07]  /*8320*/  LOP3.LUT R19, RZ, R5, RZ, 0x33, !PT ;  /* 0x00000005ff137212 */ /* 0x000fce00078e33ff */
[----:B------:R-:W0:Y:S01]  /*8330*/  LDC R28, c[0x0][0x610] ;  /* 0x00018400ff1c7b82 */ /* 0x000e220000000800 */
[----:B----4-:R-:W-:Y:S05]  /*8340*/  @!P0 BRA `(.L_x_226) ;  /* 0x0000000000288947 */ /* 0x010fea0003800000 */
[----:B---3--:R-:W3:Y:S02]  /*8350*/  LDC R0, c[0x0][0x64c] ;  /* 0x00019300ff007b82 */ /* 0x008ee40000000800 */
[----:B---3--:R-:W-:-:S05]  /*8360*/  IADD3 R7, P0, R13, R0, RZ ;  /* 0x000000000d077210 */ /* 0x008fca0007f1e0ff */
        /* <DEDUP_REMOVED lines=8> */
.L_x_226:
[----:B------:R-:W4:Y:S01]  /*83f0*/  LDC R4, c[0x0][0x65c] ;  /* 0x00019700ff047b82 */ /* 0x000f220000000800 */
[----:B--23--:R-:W-:Y:S01]  /*8400*/  SHF.R.U64 R0, R2, R21, R3 ;  /* 0x0000001502007219 */ /* 0x00cfe20000001203 */
[----:B-1----:R-:W-:Y:S01]  /*8410*/  VIADD R3, R14, 0xffffffff ;  /* 0xffffffff0e037836 */ /* 0x002fe20000000000 */
[----:B------:R-:W-:Y:S01]  /*8420*/  LOP3.LUT R19, R8, R19, RZ, 0xc0, !PT ;  /* 0x0000001308137212 */ /* 0x000fe200078ec0ff */
[----:B------:R-:W-:Y:S02]  /*8430*/  IMAD.MOV R12, RZ, RZ, -R12 ;  /* 0x000000ffff0c7224 */ /* 0x000fe400078e0a0c */
[----:B------:R-:W-:Y:S01]  /*8440*/  IMAD.MOV R2, RZ, RZ, -R0 ;  /* 0x000000ffff027224 */ /* 0x000fe200078e0a00 */
[----:B------:R-:W-:Y:S01]  /*8450*/  LOP3.LUT R3, R10, R3, RZ, 0xc0, !PT ;  /* 0x000000030a037212 */ /* 0x000fe200078ec0ff */
[----:B------:R-:W-:Y:S02]  /*8460*/  IMAD R19, R24, R0, R19 ;  /* 0x0000000018137224 */ /* 0x000fe400078e0213 */
[----:B0-----:R-:W-:-:S04]  /*8470*/  IMAD R0, R2, R25, R13 ;  /* 0x0000001902007224 */ /* 0x001fc800078e020d */
[----:B------:R-:W-:Y:S01]  /*8480*/  IMAD R2, R0, R14, R3 ;  /* 0x0000000e00027224 */ /* 0x000fe200078e0203 */
[----:B----4-:R-:W-:Y:S01]  /*8490*/  ISETP.NE.AND P0, PT, R4, 0x1, PT ;  /* 0x000000010400780c */ /* 0x010fe20003f05270 */
[----:B------:R-:W-:-:S05]  /*84a0*/  IMAD.MOV.U32 R4, RZ, RZ, 0x1 ;  /* 0x00000001ff047424 */ /* 0x000fca00078e00ff */
[----:B------:R-:W-:-:S07]  /*84b0*/  PRMT R0, R4, 0x7610, R0 ;  /* 0x0000761004007816 */ /* 0x000fce0000000000 */
[----:B------:R-:W-:-:S04]  /*84c0*/  @P0 IMAD R22, R15, R12, R20 ;  /* 0x0000000c0f160224 */ /* 0x000fc800078e0214 */
[----:B------:R-:W-:-:S05]  /*84d0*/  IMAD R19, R19, R28, R22 ;  /* 0x0000001c13137224 */ /* 0x000fca00078e0216 */
[----:B------:R-:W-:Y:S02]  /*84e0*/  SEL R22, R2, R19, !P0 ;  /* 0x0000001302167207 */ /* 0x000fe40004000000 */
[----:B------:R-:W-:Y:S01]  /*84f0*/  SEL R19, R19, R2, !P0 ;  /* 0x0000000213137207 */ /* 0x000fe20004000000 */
[----:B------:R-:W-:-:S07]  /*8500*/  IMAD.MOV.U32 R2, RZ, RZ, R11 ;  /* 0x000000ffff027224 */ /* 0x000fce00078e000b */
.L_x_224:
[----:B------:R-:W-:Y:S02]  /*8510*/  LOP3.LUT P0, RZ, R0, 0xff, RZ, 0xc0, !PT ;  /* 0x000000ff00ff7812 */ /* 0x000fe4000780c0ff */
[----:B------:R-:W-:-:S11]  /*8520*/  LOP3.LUT R135, R135, 0x1, RZ, 0x3c, !PT ;  /* 0x0000000187877812 */ /* 0x000fd600078e3cff */
[----:B------:R-:W-:Y:S05]  /*8530*/  @P0 BRA `(.L_x_227) ;  /* 0xffffff9000880947 */ /* 0x000fea000383ffff */
[----:B------:R-:W-:Y:S05]  /*8540*/  EXIT ;  /* 0x000000000000794d */ /* 0x000fea0003800000 */
.L_x_14:
[----:B------:R-:W-:-:S08]  /*8550*/  ISETP.NE.AND P0, PT, R0, RZ, PT ;  /* 0x000000ff0000720c */ /* 0x000fd00003f05270 */
[----:B0-----:R-:W0:-:S00]  /*8560*/  USETMAXREG.DEALLOC.CTAPOOL 0x28 ;  /* 0x00000028000079c8 */ /* 0x001e0000080e0500 */
[----:B------:R-:W-:Y:S05]  /*8570*/  @P0 EXIT ;  /* 0x000000000000094d */ /* 0x000fea0003800000 */
[----:B0-----:R-:W-:Y:S01]  /*8580*/  LOP3.LUT P0, RZ, R8, 0xff, RZ, 0xc0, !PT ;  /* 0x000000ff08ff7812 */ /* 0x001fe2000780c0ff */
[----:B------:R-:W-:Y:S02]  /*8590*/  IMAD.MOV.U32 R0, RZ, RZ, 0x1 ;  /* 0x00000001ff007424 */ /* 0x000fe400078e00ff */
[----:B------:R-:W-:-:S10]  /*85a0*/  IMAD.MOV.U32 R6, RZ, RZ, RZ ;  /* 0x000000ffff067224 */ /* 0x000fd400078e00ff */
[----:B------:R-:W-:Y:S05]  /*85b0*/  @!P0 BRA `(.L_x_228) ;  /* 0x0000000c001c8947 */ /* 0x000fea0003800000 */
[----:B------:R-:W-:Y:S01]  /*85c0*/  LOP3.LUT P0, RZ, R4, 0x1f, RZ, 0xc0, !PT ;  /* 0x0000001f04ff7812 */ /* 0x000fe2000780c0ff */
[----:B------:R-:W-:Y:S01]  /*85d0*/  ULDC UR5, c[0x0][0x658] ;  /* 0x0001960000057ab9 */ /* 0x000fe20000000800 */
[----:B------:R-:W-:Y:S01]  /*85e0*/  UMOV UR6, 0xffffffff ;  /* 0xffffffff00067882 */ /* 0x000fe20000000000 */
[----:B------:R-:W-:Y:S01]  /*85f0*/  BSSY B0, `(.L_x_228) ;  /* 0x00000c3000007945 */ /* 0x000fe20003800000 */
[----:B------:R-:W-:Y:S01]  /*8600*/  USHF.L.U32 UR6, UR6, UR5, URZ ;  /* 0x0000000506067299 */ /* 0x000fe2000800063f */
[C---:B------:R-:W-:Y:S01]  /*8610*/  ISETP.NE.AND P2, PT, R3.reuse, RZ, PT ;  /* 0x000000ff0300720c */ /* 0x040fe20003f45270 */
[----:B------:R-:W-:Y:S01]  /*8620*/  IMAD.MOV.U32 R8, RZ, RZ, 0x1 ;  /* 0x00000001ff087424 */ /* 0x000fe200078e00ff */
[----:B------:R-:W-:Y:S01]  /*8630*/  ISETP.NE.OR P0, PT, R3, RZ, !P0 ;  /* 0x000000ff0300720c */ /* 0x000fe20004705670 */
[----:B------:R-:W-:Y:S01]  /*8640*/  IMAD.MOV.U32 R0, RZ, RZ, 0x1 ;  /* 0x00000001ff007424 */ /* 0x000fe200078e00ff */
[----:B------:R-:W-:Y:S01]  /*8650*/  LOP3.LUT R7, R16, 0x2, RZ, 0xfc, !PT ;  /* 0x0000000210077812 */ /* 0x000fe200078efcff */
[----:B------:R-:W-:Y:S01]  /*8660*/  IMAD.MOV.U32 R6, RZ, RZ, RZ ;  /* 0x000000ffff067224 */ /* 0x000fe200078e00ff */
[----:B------:R-:W-:Y:S01]  /*8670*/  ULDC UR4, c[0x0][0x600] ;  /* 0x0001800000047ab9 */ /* 0x000fe20000000800 */
[----:B------:R-:W-:Y:S01]  /*8680*/  UMOV UR7, 0x1 ;  /* 0x0000000100077882 */ /* 0x000fe20000000000 */
[----:B------:R-:W-:-:S02]  /*8690*/  UIADD3 UR19, UR40, 0x1, URZ ;  /* 0x0000000128137890 */ /* 0x000fc4000fffe03f */
[----:B------:R-:W-:Y:S02]  /*86a0*/  UIADD3 UR15, UR4, -0x1, URZ ;  /* 0xffffffff040f7890 */ /* 0x000fe4000fffe03f */
[----:B------:R-:W-:Y:S02]  /*86b0*/  USHF.L.U32 UR17, UR7, UR5, URZ ;  /* 0x0000000507117299 */ /* 0x000fe4000800063f */
[----:B------:R-:W-:Y:S01]  /*86c0*/  ULOP3.LUT UR16, URZ, UR6, URZ, 0x33, !UPT ;  /* 0x000000063f107292 */ /* 0x000fe2000f8e333f */
[----:B------:R-:W-:-:S11]  /*86d0*/  ULDC.64 UR20, c[0x0][0x198] ;  /* 0x0000660000147ab9 */ /* 0x000fd60000000a00 */
.L_x_240:
[----:B------:R-:W-:-:S03]  /*86e0*/  UMOV UR4, 0xffffffff ;  /* 0xffffffff00047882 */ /* 0x000fc60000000000 */
[----:B------:R-:W-:Y:S05]  /*86f0*/  BRA.DIV UR4, `(.L_x_229) ;  /* 0x0000001e04407947 */ /* 0x000fea000b800000 */
[----:B------:R-:W-:-:S13]  /*8700*/  ELECT P6, URZ, PT ;  /* 0x00000000003f782f */ /* 0x000fda00038c0000 */
.L_x_277:
[----:B------:R-:W0:Y:S01]  /*8710*/  LDC R3, c[0x0][0x28c] ;  /* 0x0000a300ff037b82 */ /* 0x000e220000000800 */
[----:B------:R-:W-:Y:S01]  /*8720*/  BSSY B1, `(.L_x_230) ;  /* 0x0000037000017945 */ /* 0x000fe20003800000 */
[----:B0-----:R-:W-:-:S13]  /*8730*/  ISETP.LT.OR P6, PT, R3, 0x1, !P6 ;  /* 0x000000010300780c */ /* 0x001fda00077c1670 */
[----:B------:R-:W-:Y:S05]  /*8740*/  @P6 BRA `(.L_x_231) ;  /* 0x0000000000d06947 */ /* 0x000fea0003800000 */
[----:B------:R-:W-:Y:S02]  /*8750*/  IMAD R22, R22, 0xc0, RZ ;  /* 0x000000c016167824 */ /* 0x000fe400078e02ff */
[----:B------:R-:W-:Y:S02]  /*8760*/  IMAD.SHL.U32 R19, R19, 0x40, RZ ;  /* 0x0000004013137824 */ /* 0x000fe400078e00ff */
[----:B------:R-:W-:Y:S02]  /*8770*/  IMAD.MOV.U32 R12, RZ, RZ, RZ ;  /* 0x000000ffff0c7224 */ /* 0x000fe400078e00ff */
[----:B------:R-:W-:Y:S02]  /*8780*/  IMAD.U32 R13, RZ, RZ, UR19 ;  /* 0x00000013ff0d7e24 */ /* 0x000fe4000f8e00ff */
[----:B------:R-:W-:Y:S02]  /*8790*/  IMAD.MOV.U32 R3, RZ, RZ, R0 ;  /* 0x000000ffff037224 */ /* 0x000fe400078e0000 */
[----:B------:R-:W-:-:S07]  /*87a0*/  IMAD.MOV.U32 R4, RZ, RZ, R6 ;  /* 0x000000ffff047224 */ /* 0x000fce00078e0006 */
.L_x_235:
[----:B------:R-:W0:Y:S01]  /*87b0*/  S2R R10, SR_CgaCtaId ;  /* 0x00000000000a7919 */ /* 0x000e220000008800 */
[----:B------:R-:W-:Y:S01]  /*87c0*/  MOV R5, 0x400 ;  /* 0x0000040000057802 */ /* 0x000fe20000000f00 */
[----:B------:R-:W1:Y:S03]  /*87d0*/  @!P2 LDC R9, c[0x0][0x500] ;  /* 0x00014000ff09ab82 */ /* 0x000e660000000800 */
[----:B0-----:R-:W-:Y:S02]  /*87e0*/  LEA R11, R10, R5, 0x18 ;  /* 0x000000050a0b7211 */ /* 0x001fe400078ec0ff */
[----:B------:R-:W-:-:S03]  /*87f0*/  SHF.L.U32 R5, R3, 0x1f, RZ ;  /* 0x0000001f03057819 */ /* 0x000fc600000006ff */
[----:B------:R-:W-:-:S04]  /*8800*/  IMAD R10, R4, 0x8, R11 ;  /* 0x00000008040a7824 */ /* 0x000fc800078e020b */
[----:B------:R-:W0:Y:S02]  /*8810*/  SYNCS.PHASECHK.TRANS64.TRYWAIT P1, [R10+URZ+0xe0], R5 ;  /* 0x0000e0050a0075a7 */ /* 0x000e24000802017f */
[----:B01----:R-:W-:Y:S05]  /*8820*/  @!P1 BRA `(.L_x_232) ;  /* 0x0000001c00149947 */ /* 0x003fea0003800000 */
.L_x_278:
[----:B0-----:R-:W-:Y:S01]  /*8830*/  PRMT R5, R7, 0x9910, RZ ;  /* 0x0000991007057816 */ /* 0x001fe200000000ff */
[----:B------:R0:W-:Y:S03]  /*8840*/  @!P2 SYNCS.ARRIVE.TRANS64 RZ, [R10+URZ], R9 ;  /* 0x000000090affa9a7 */ /* 0x0001e6000800003f */
[----:B------:R-:W-:-:S13]  /*8850*/  ISETP.NE.AND P1, PT, R5, 0x2, PT ;  /* 0x000000020500780c */ /* 0x000fda0003f25270 */
[----:B0-----:R-:W-:Y:S05]  /*8860*/  @P1 BRA `(.L_x_233) ;  /* 0x0000000000041947 */ /* 0x001fea0003800000 */
[----:B------:R-:W-:Y:S01]  /*8870*/  BPT.TRAP 0x1 ;  /* 0x000000040000795c */ /* 0x000fe20000300000 */
.L_x_233:
[----:B------:R-:W-:Y:S05]  /*8880*/  @P0 BRA `(.L_x_234) ;  /* 0x0000000000040947 */ /* 0x000fea0003800000 */
[----:B------:R-:W-:Y:S01]  /*8890*/  BPT.TRAP 0x1 ;  /* 0x000000040000795c */ /* 0x000fe20000300000 */
.L_x_234:
[--C-:B------:R-:W-:Y:S01]  /*88a0*/  IMAD R5, R4, 0x800, R11.reuse ;  /* 0x0000080004057824 */ /* 0x100fe200078e020b */
[----:B------:R-:W-:Y:S01]  /*88b0*/  R2UR UR9, R10 ;  /* 0x000000000a0972ca */ /* 0x000fe200000e0000 */
[C---:B------:R-:W-:Y:S01]  /*88c0*/  IMAD R11, R4.reuse, 0x1800, R11 ;  /* 0x00001800040b7824 */ /* 0x040fe200078e020b */
[----:B------:R-:W-:Y:S01]  /*88d0*/  UIADD3 UR4, UP0, UR20, 0xf0, URZ ;  /* 0x000000f014047890 */ /* 0x000fe2000ff1e03f */
[----:B------:R-:W-:Y:S01]  /*88e0*/  VIADD R13, R13, 0xffffffff ;  /* 0xffffffff0d0d7836 */ /* 0x000fe20000000000 */
[----:B------:R-:W-:Y:S01]  /*88f0*/  R2UR UR5, R5 ;  /* 0x00000000050572ca */ /* 0x000fe200000e0000 */
[----:B------:R-:W-:Y:S01]  /*8900*/  UIADD3 UR22, UP1, UR20, 0x1f0, URZ ;  /* 0x000001f014167890 */ /* 0x000fe2000ff3e03f */
[----:B------:R-:W-:Y:S01]  /*8910*/  R2UR UR8, R11 ;  /* 0x000000000b0872ca */ /* 0x000fe200000e0000 */
[----:B------:R-:W-:Y:S01]  /*8920*/  VIADD R4, R4, 0x1 ;  /* 0x0000000104047836 */ /* 0x000fe20000000000 */
[----:B------:R-:W-:Y:S01]  /*8930*/  R2UR UR11, R19 ;  /* 0x00000000130b72ca */ /* 0x000fe200000e0000 */
[----:B------:R-:W-:Y:S01]  /*8940*/  UIADD3.X UR23, URZ, UR21, URZ, UP1, !UPT ;  /* 0x000000153f177290 */ /* 0x000fe20008ffe43f */
[----:B------:R-:W-:Y:S01]  /*8950*/  R2UR UR10, R12 ;  /* 0x000000000c0a72ca */ /* 0x000fe200000e0000 */
[----:B------:R-:W-:Y:S01]  /*8960*/  UMOV UR6, 0x0 ;  /* 0x0000000000067882 */ /* 0x000fe20000000000 */
[----:B------:R-:W-:Y:S01]  /*8970*/  R2UR UR12, R2 ;  /* 0x00000000020c72ca */ /* 0x000fe200000e0000 */
[----:B------:R-:W-:Y:S01]  /*8980*/  UMOV UR7, 0x10000000 ;  /* 0x1000000000077882 */ /* 0x000fe20000000000 */
[----:B------:R-:W-:Y:S01]  /*8990*/  R2UR UR18, R22 ;  /* 0x00000000161272ca */ /* 0x000fe200000e0000 */
[----:B------:R-:W-:Y:S01]  /*89a0*/  VIADD R12, R12, 0x10 ;  /* 0x000000100c0c7836 */ /* 0x000fe20000000000 */
[----:B------:R-:W-:Y:S01]  /*89b0*/  ISETP.GT.AND P3, PT, R13, 0x1, PT ;  /* 0x000000010d00780c */ /* 0x000fe20003f64270 */
[----:B------:R-:W-:Y:S01]  /*89c0*/  UIADD3 UR13, UR5, 0x300, URZ ;  /* 0x00000300050d7890 */ /* 0x000fe2000fffe03f */
[----:B------:R-:W-:Y:S01]  /*89d0*/  ISETP.NE.AND P1, PT, R4, 0x1c, PT ;  /* 0x0000001c0400780c */ /* 0x000fe20003f25270 */
[----:B------:R-:W-:-:S02]  /*89e0*/  UIADD3.X UR5, URZ, UR21, URZ, UP0, !UPT ;  /* 0x000000153f057290 */ /* 0x000fc400087fe43f */
[----:B------:R-:W-:Y:S01]  /*89f0*/  UIADD3 UR14, UR8, 0xe300, URZ ;  /* 0x0000e300080e7890 */ /* 0x000fe2000fffe03f */
[----:B------:R-:W-:Y:S02]  /*8a00*/  SEL R10, RZ, 0x1, P1 ;  /* 0x00000001ff0a7807 */ /* 0x000fe40000800000 */
[----:B------:R-:W-:Y:S01]  /*8a10*/  UMOV UR8, UR13 ;  /* 0x0000000d00087c82 */ /* 0x000fe20008000000 */
[----:B------:R-:W-:Y:S02]  /*8a20*/  SEL R4, R4, RZ, P1 ;  /* 0x000000ff04047207 */ /* 0x000fe40000800000 */
[----:B------:R-:W-:Y:S01]  /*8a30*/  LOP3.LUT R3, R3, R10, RZ, 0x3c, !PT ;  /* 0x0000000a03037212 */ /* 0x000fe200078e3cff */
[----:B------:R0:W-:Y:S02]  /*8a40*/  UTMALDG.3D [UR8], [UR4], desc[UR6] ;  /* 0x00000608040075b4 */ /* 0x0001e40008011000 */
[----:B0-----:R-:W-:Y:S01]  /*8a50*/  UMOV UR8, UR14 ;  /* 0x0000000e00087c82 */ /* 0x001fe20008000000 */
[----:B------:R-:W-:-:S02]  /*8a60*/  UMOV UR11, UR18 ;  /* 0x00000012000b7c82 */ /* 0x000fc40008000000 */
[----:B------:R0:W-:Y:S02]  /*8a70*/  UTMALDG.3D [UR8], [UR22], desc[UR6] ;  /* 0x00000608160075b4 */ /* 0x0001e40008011000 */
[----:B0-----:R-:W-:Y:S05]  /*8a80*/  @P3 BRA `(.L_x_235) ;  /* 0xfffffffc00483947 */ /* 0x001fea000383ffff */
.L_x_231:
[----:B------:R-:W-:Y:S05]  /*8a90*/  BSYNC B1 ;  /* 0x0000000000017941 */ /* 0x000fea0003800000 */
.L_x_230:
[----:B------:R-:W2:Y:S01]  /*8aa0*/  LDL.64 R10, [R1] ;  /* 0x00000000010a7983 */ /* 0x000ea20000100a00 */
[----:B------:R-:W-:Y:S01]  /*8ab0*/  LOP3.LUT P4, RZ, R8, 0xff, RZ, 0xc0, !PT ;  /* 0x000000ff08ff7812 */ /* 0x000fe2000788c0ff */
[----:B------:R-:W-:Y:S01]  /*8ac0*/  VIADD R9, R6, UR40 ;  /* 0x0000002806097c36 */ /* 0x000fe20008000000 */
[----:B------:R-:W-:Y:S01]  /*8ad0*/  ULDC.64 UR4, c[0x0][0x650] ;  /* 0x0001940000047ab9 */ /* 0x000fe20000000a00 */
[----:B------:R-:W-:Y:S01]  /*8ae0*/  IMAD.U32 R4, RZ, RZ, UR40 ;  /* 0x00000028ff047e24 */ /* 0x000fe2000f8e00ff */
[----:B------:R-:W-:Y:S01]  /*8af0*/  UISETP.GE.U32.AND UP0, UPT, UR40, 0x1c, UPT ;  /* 0x0000001c2800788c */ /* 0x000fe2000bf06070 */
[----:B------:R-:W-:Y:S01]  /*8b00*/  BSSY B1, `(.L_x_236) ;  /* 0x000006f000017945 */ /* 0x000fe20003800000 */
[----:B------:R-:W-:Y:S01]  /*8b10*/  ISETP.GT.U32.AND P1, PT, R9, 0x1b, PT ;  /* 0x0000001b0900780c */ /* 0x000fe20003f24070 */
[----:B------:R-:W-:Y:S01]  /*8b20*/  IMAD.MOV.U32 R19, RZ, RZ, -0x1 ;  /* 0xffffffffff137424 */ /* 0x000fe200078e00ff */
[----:B------:R-:W-:Y:S01]  /*8b30*/  PRMT R8, RZ, 0x7610, R8 ;  /* 0x00007610ff087816 */ /* 0x000fe20000000008 */
[----:B------:R-:W-:Y:S01]  /*8b40*/  IMAD.MOV.U32 R22, RZ, RZ, -0x1 ;  /* 0xffffffffff167424 */ /* 0x000fe200078e00ff */
[----:B------:R-:W-:-:S02]  /*8b50*/  ISETP.LT.U32.AND P1, PT, R4, 0x1c, P1 ;  /* 0x0000001c0400780c */ /* 0x000fc40000f21070 */
[----:B------:R-:W-:Y:S01]  /*8b60*/  PLOP3.LUT P3, PT, PT, PT, UP0, 0x80, 0x0 ;  /* 0x000000000000781c */ /* 0x000fe20003f6f008 */
[----:B------:R-:W0:Y:S01]  /*8b70*/  @P4 S2R R3, SR_CgaCtaId ;  /* 0x0000000000034919 */ /* 0x000e220000008800 */
[----:B------:R-:W-:Y:S02]  /*8b80*/  @P4 MOV R2, 0x400 ;  /* 0x0000040000024802 */ /* 0x000fe40000000f00 */
[----:B------:R-:W-:-:S04]  /*8b90*/  SEL R5, RZ, 0x1, !P1 ;  /* 0x00000001ff057807 */ /* 0x000fc80004800000 */
[----:B------:R-:W-:Y:S02]  /*8ba0*/  LOP3.LUT R0, R0, R5, RZ, 0x3c, !PT ;  /* 0x0000000500007212 */ /* 0x000fe400078e3cff */
[----:B0-----:R-:W-:-:S04]  /*8bb0*/  @P4 LEA R2, R3, R2, 0x18 ;  /* 0x0000000203024211 */ /* 0x001fc800078ec0ff */
[----:B------:R0:W-:Y:S02]  /*8bc0*/  @P4 SYNCS.ARRIVE.TRANS64.A1T0 RZ, [R2+URZ+0x1f8], RZ ;  /* 0x0001f8ff02ff49a7 */ /* 0x0001e4000810003f */
[----:B0-----:R-:W-:-:S05]  /*8bd0*/  SHF.R.U32.HI R2, RZ, 0x2, R9 ;  /* 0x00000002ff027819 */ /* 0x001fca0000011609 */
[----:B------:R-:W-:-:S04]  /*8be0*/  IMAD.WIDE.U32 R2, R2, 0x24924925, RZ ;  /* 0x2492492502027825 */ /* 0x000fc800078e00ff */
[----:B------:R-:W-:Y:S01]  /*8bf0*/  IMAD R6, R3, -0x1c, R9 ;  /* 0xffffffe403067824 */ /* 0x000fe200078e0209 */
[--C-:B------:R-:W-:Y:S01]  /*8c00*/  @P3 LOP3.LUT R0, R0, 0x1, R3.reuse, 0x78, !PT ;  /* 0x0000000100003812 */ /* 0x100fe200078e7803 */
[----:B------:R-:W-:Y:S01]  /*8c10*/  IMAD.MOV.U32 R2, RZ, RZ, -0x1 ;  /* 0xffffffffff027424 */ /* 0x000fe200078e00ff */
[----:B------:R-:W-:Y:S02]  /*8c20*/  PRMT R3, RZ, 0x7610, R3 ;  /* 0x00007610ff037816 */ /* 0x000fe40000000003 */
[----:B--2---:R-:W-:-:S04]  /*8c30*/  IADD3 R18, P4, R18, R10, RZ ;  /* 0x0000000a12127210 */ /* 0x004fc80007f9e0ff */
[----:B------:R-:W-:Y:S01]  /*8c40*/  ISETP.GE.U32.AND P1, PT, R18, UR4, PT ;  /* 0x0000000412007c0c */ /* 0x000fe2000bf26070 */
[----:B------:R-:W-:-:S05]  /*8c50*/  IMAD.X R17, R17, 0x1, R23, P4 ;  /* 0x0000000111117824 */ /* 0x000fca00020e0617 */
[----:B------:R-:W-:-:S13]  /*8c60*/  ISETP.GE.U32.AND.EX P1, PT, R17, UR5, PT, P1 ;  /* 0x0000000511007c0c */ /* 0x000fda000bf26110 */
[----:B------:R-:W-:Y:S05]  /*8c70*/  @P1 BRA `(.L_x_237) ;  /* 0x00000004005c1947 */ /* 0x000fea0003800000 */
[----:B------:R-:W0:Y:S01]  /*8c80*/  S2R R11, SR_CTAID.X ;  /* 0x00000000000b7919 */ /* 0x000e220000002500 */
[----:B------:R-:W-:Y:S01]  /*8c90*/  ULDC.64 UR4, c[0x0][0x628] ;  /* 0x00018a0000047ab9 */ /* 0x000fe20000000a00 */
[----:B------:R-:W1:Y:S01]  /*8ca0*/  LDC R12, c[0x0][0x144] ;  /* 0x00005100ff0c7b82 */ /* 0x000e620000000800 */
[----:B------:R-:W-:Y:S01]  /*8cb0*/  ISETP.NE.U32.AND P1, PT, RZ, UR4, PT ;  /* 0x00000004ff007c0c */ /* 0x000fe2000bf25070 */
[----:B------:R-:W2:Y:S01]  /*8cc0*/  S2R R9, SR_CTAID.Y ;  /* 0x0000000000097919 */ /* 0x000ea20000002600 */
[----:B------:R-:W-:Y:S01]  /*8cd0*/  ULDC UR6, c[0x0][0x150] ;  /* 0x0000540000067ab9 */ /* 0x000fe20000000800 */
[----:B------:R-:W-:Y:S01]  /*8ce0*/  ULDC UR7, c[0x0][0x630] ;  /* 0x00018c0000077ab9 */ /* 0x000fe20000000800 */
[----:B------:R-:W-:Y:S01]  /*8cf0*/  ISETP.NE.AND.EX P1, PT, RZ, UR5, PT, P1 ;  /* 0x00000005ff007c0c */ /* 0x000fe2000bf25310 */
[----:B------:R-:W-:Y:S01]  /*8d00*/  IMAD.MOV.U32 R2, RZ, RZ, R18 ;  /* 0x000000ffff027224 */ /* 0x000fe200078e0012 */
[----:B0-----:R-:W-:-:S05]  /*8d10*/  I2FP.F32.U32 R3, R11 ;  /* 0x0000000b00037245 */ /* 0x001fca0000201000 */
[----:B------:R-:W-:Y:S01]  /*8d20*/  FMUL R14, R3, UR6 ;  /* 0x00000006030e7c20 */ /* 0x000fe20008400000 */
[----:B------:R-:W-:-:S05]  /*8d30*/  IMAD.MOV.U32 R3, RZ, RZ, R17 ;  /* 0x000000ffff037224 */ /* 0x000fca00078e0011 */
[----:B--2---:R-:W-:Y:S05]  /*8d40*/  @!P1 BRA `(.L_x_238) ;  /* 0x0000000000289947 */ /* 0x004fea0003800000 */
[----:B------:R-:W-:Y:S02]  /*8d50*/  ULDC UR6, c[0x0][0x634] ;  /* 0x00018d0000067ab9 */ /* 0x000fe40000000800 */
[----:B------:R-:W-:-:S05]  /*8d60*/  IADD3 R3, P1, R18, UR6, RZ ;  /* 0x0000000612037c10 */ /* 0x000fca000ff3e0ff */
[----:B------:R-:W-:-:S04]  /*8d70*/  IMAD.X R13, RZ, RZ, R17, P1 ;  /* 0x000000ffff0d7224 */ /* 0x000fc800008e0611 */
[----:B------:R-:W-:-:S04]  /*8d80*/  IMAD.WIDE.U32 R4, R13, UR4, RZ ;  /* 0x000000040d047c25 */ /* 0x000fc8000f8e00ff */
[----:B------:R-:W-:-:S04]  /*8d90*/  IMAD.WIDE.U32 R4, P1, R3, UR5, R4 ;  /* 0x0000000503047c25 */ /* 0x000fc8000f820004 */
[----:B------:R-:W-:-:S04]  /*8da0*/  IMAD.WIDE.U32 R2, R3, UR4, RZ ;  /* 0x0000000403027c25 */ /* 0x000fc8000f8e00ff */
[----:B------:R-:W-:Y:S01]  /*8db0*/  IMAD.MOV.U32 R2, RZ, RZ, R5 ;  /* 0x000000ffff027224 */ /* 0x000fe200078e0005 */
[----:B------:R-:W-:Y:S01]  /*8dc0*/  IADD3 RZ, P3, R3, R4, RZ ;  /* 0x0000000403ff7210 */ /* 0x000fe20007f7e0ff */
[----:B------:R-:W-:-:S04]  /*8dd0*/  IMAD.X R3, RZ, RZ, RZ, P1 ;  /* 0x000000ffff037224 */ /* 0x000fc800008e06ff */
[----:B------:R-:W-:-:S08]  /*8de0*/  IMAD.WIDE.U32.X R2, R13, UR5, R2, P3 ;  /* 0x000000050d027c25 */ /* 0x000fd000098e0402 */
.L_x_238:
[--C-:B------:R-:W-:Y:S01]  /*8df0*/  SHF.R.U64 R10, R2, UR7, R3.reuse ;  /* 0x00000007020a7c19 */ /* 0x100fe20008001203 */
[----:B------:R-:W0:Y:S01]  /*8e00*/  F2I.U32.TRUNC.NTZ R14, R14 ;  /* 0x0000000e000e7305 */ /* 0x000e22000020f000 */
[----:B------:R-:W-:Y:S01]  /*8e10*/  SHF.R.U32.HI R2, RZ, UR7, R3 ;  /* 0x00000007ff027c19 */ /* 0x000fe20008011603 */
[----:B------:R-:W-:Y:S01]  /*8e20*/  ULDC.64 UR4, c[0x0][0x620] ;  /* 0x0001880000047ab9 */ /* 0x000fe20000000a00 */
[----:B------:R-:W-:Y:S01]  /*8e30*/  IADD3 R5, P1, RZ, -R10, RZ ;  /* 0x8000000aff057210 */ /* 0x000fe20007f3e0ff */
[----:B------:R-:W-:Y:S01]  /*8e40*/  IMAD.MOV.U32 R3, RZ, RZ, R17 ;  /* 0x000000ffff037224 */ /* 0x000fe200078e0011 */
[----:B------:R-:W-:-:S03]  /*8e50*/  ULDC.64 UR6, c[0x0][0x640] ;  /* 0x0001900000067ab9 */ /* 0x000fc60000000a00 */
[----:B------:R-:W-:Y:S01]  /*8e60*/  IMAD.X R2, RZ, RZ, ~R2, P1 ;  /* 0x000000ffff027224 */ /* 0x000fe200008e0e02 */
[----:B------:R-:W-:-:S03]  /*8e70*/  ISETP.NE.U32.AND P1, PT, RZ, UR6, PT ;  /* 0x00000006ff007c0c */ /* 0x000fc6000bf25070 */
[----:B------:R-:W-:Y:S01]  /*8e80*/  IMAD R4, R2, UR4, RZ ;  /* 0x0000000402047c24 */ /* 0x000fe2000f8e02ff */
[----:B------:R-:W-:Y:S01]  /*8e90*/  ISETP.NE.AND.EX P1, PT, RZ, UR7, PT, P1 ;  /* 0x00000007ff007c0c */ /* 0x000fe2000bf25310 */
[----:B------:R-:W-:-:S04]  /*8ea0*/  IMAD.MOV.U32 R2, RZ, RZ, R18 ;  /* 0x000000ffff027224 */ /* 0x000fc800078e0012 */
[----:B------:R-:W-:Y:S01]  /*8eb0*/  IMAD.WIDE.U32 R2, R5, UR4, R2 ;  /* 0x0000000405027c25 */ /* 0x000fe2000f8e0002 */
[----:B------:R-:W-:-:S03]  /*8ec0*/  ULDC UR4, c[0x0][0x618] ;  /* 0x0001860000047ab9 */ /* 0x000fc60000000800 */
[----:B------:R-:W-:Y:S01]  /*8ed0*/  IMAD R5, R5, UR5, R4 ;  /* 0x0000000505057c24 */ /* 0x000fe2000f8e0204 */
[----:B------:R-:W-:Y:S01]  /*8ee0*/  ULDC UR5, c[0x0][0x154] ;  /* 0x0000550000057ab9 */ /* 0x000fe20000000800 */
[----:B0-----:R-:W-:Y:S02]  /*8ef0*/  IMAD.MOV R4, RZ, RZ, -R14 ;  /* 0x000000ffff047224 */ /* 0x001fe400078e0a0e */
[----:B------:R-:W0:Y:S01]  /*8f00*/  LDC R14, c[0x0][0x148] ;  /* 0x00005200ff0e7b82 */ /* 0x000e220000000800 */
[----:B------:R-:W-:Y:S02]  /*8f10*/  IMAD.IADD R3, R3, 0x1, R5 ;  /* 0x0000000103037824 */ /* 0x000fe400078e0205 */
[----:B-1----:R-:W-:Y:S01]  /*8f20*/  IMAD R11, R12, R4, R11 ;  /* 0x000000040c0b7224 */ /* 0x002fe200078e020b */
[----:B------:R-:W-:Y:S02]  /*8f30*/  I2FP.F32.U32 R4, R9 ;  /* 0x0000000900047245 */ /* 0x000fe40000201000 */
[----:B------:R-:W-:-:S02]  /*8f40*/  SHF.R.U64 R12, R2, UR4, R3 ;  /* 0x00000004020c7c19 */ /* 0x000fc40008001203 */
[----:B------:R-:W-:Y:S01]  /*8f50*/  SHF.R.U32.HI R3, RZ, UR4, R3 ;  /* 0x00000004ff037c19 */ /* 0x000fe20008011603 */
[----:B------:R-:W-:Y:S01]  /*8f60*/  FMUL R4, R4, UR5 ;  /* 0x0000000504047c20 */ /* 0x000fe20008400000 */
[----:B------:R-:W-:Y:S02]  /*8f70*/  ULDC UR4, c[0x0][0x608] ;  /* 0x0001820000047ab9 */ /* 0x000fe40000000800 */
[--C-:B------:R-:W-:Y:S01]  /*8f80*/  SHF.R.U64 R15, R12, UR4, R3.reuse ;  /* 0x000000040c0f7c19 */ /* 0x100fe20008001203 */
[----:B------:R1:W2:Y:S01]  /*8f90*/  F2I.U32.TRUNC.NTZ R20, R4 ;  /* 0x0000000400147305 */ /* 0x0002a2000020f000 */
[----:B------:R-:W-:Y:S01]  /*8fa0*/  SHF.R.U32.HI R2, RZ, UR4, R3 ;  /* 0x00000004ff027c19 */ /* 0x000fe20008011603 */
[----:B------:R-:W-:-:S03]  /*8fb0*/  ULDC UR4, c[0x0][0x658] ;  /* 0x0001960000047ab9 */ /* 0x000fc60000000800 */
[--C-:B------:R-:W-:Y:S02]  /*8fc0*/  SHF.R.U64 R13, R15, UR4, R2.reuse ;  /* 0x000000040f0d7c19 */ /* 0x100fe40008001202 */
[----:B------:R-:W-:-:S03]  /*8fd0*/  SHF.R.U32.HI R19, RZ, UR4, R2 ;  /* 0x00000004ff137c19 */ /* 0x000fc60008011602 */
[----:B------:R-:W-:Y:S02]  /*8fe0*/  IMAD.MOV.U32 R2, RZ, RZ, R13 ;  /* 0x000000ffff027224 */ /* 0x000fe400078e000d */
[----:B------:R-:W-:Y:S01]  /*8ff0*/  IMAD.MOV.U32 R3, RZ, RZ, R19 ;  /* 0x000000ffff037224 */ /* 0x000fe200078e0013 */
[----:B-1----:R-:W-:Y:S06]  /*9000*/  @!P1 BRA `(.L_x_239) ;  /* 0x0000000000289947 */ /* 0x002fec0003800000 */
        /* <DEDUP_REMOVED lines=10> */
.L_x_239:
[----:B------:R-:W1:Y:S01]  /*90b0*/  LDC R4, c[0x0][0x65c] ;  /* 0x00019700ff047b82 */ /* 0x000e620000000800 */
[----:B------:R-:W-:Y:S01]  /*90c0*/  ULDC UR4, c[0x0][0x648] ;  /* 0x0001920000047ab9 */ /* 0x000fe20000000800 */
[----:B------:R-:W-:Y:S01]  /*90d0*/  LOP3.LUT R15, R15, UR16, RZ, 0xc0, !PT ;  /* 0x000000100f0f7c12 */ /* 0x000fe2000f8ec0ff */
[----:B--2---:R-:W-:Y:S01]  /*90e0*/  IMAD.MOV R20, RZ, RZ, -R20 ;  /* 0x000000ffff147224 */ /* 0x004fe200078e0a14 */
[----:B------:R-:W-:Y:S01]  /*90f0*/  SHF.R.U64 R2, R2, UR4, R3 ;  /* 0x0000000402027c19 */ /* 0x000fe20008001203 */
[----:B------:R-:W-:Y:S01]  /*9100*/  ULDC UR4, c[0x0][0x638] ;  /* 0x00018e0000047ab9 */ /* 0x000fe20000000800 */
[----:B------:R-:W-:Y:S01]  /*9110*/  LOP3.LUT R12, R12, UR15, RZ, 0xc0, !PT ;  /* 0x0000000f0c0c7c12 */ /* 0x000fe2000f8ec0ff */
[----:B------:R-:W-:Y:S01]  /*9120*/  ULDC UR5, c[0x0][0x610] ;  /* 0x0001840000057ab9 */ /* 0x000fe20000000800 */
[----:B------:R-:W-:Y:S01]  /*9130*/  IMAD.MOV.U32 R3, RZ, RZ, 0x1 ;  /* 0x00000001ff037424 */ /* 0x000fe200078e00ff */
[----:B-1----:R-:W-:Y:S01]  /*9140*/  ISETP.NE.AND P1, PT, R4, 0x1, PT ;  /* 0x000000010400780c */ /* 0x002fe20003f25270 */
[----:B------:R-:W-:-:S02]  /*9150*/  IMAD.MOV R4, RZ, RZ, -R2 ;  /* 0x000000ffff047224 */ /* 0x000fc400078e0a02 */
[----:B------:R-:W-:Y:S02]  /*9160*/  IMAD R2, R2, UR17, R15 ;  /* 0x0000001102027c24 */ /* 0x000fe4000f8e020f */
[----:B------:R-:W-:Y:S01]  /*9170*/  IMAD R13, R4, UR4, R13 ;  /* 0x00000004040d7c24 */ /* 0x000fe2000f8e020d */
[----:B------:R-:W-:-:S07]  /*9180*/  ULDC UR4, c[0x0][0x600] ;  /* 0x0001800000047ab9 */ /* 0x000fce0000000800 */
[----:B0-----:R-:W-:-:S04]  /*9190*/  @P1 IMAD R11, R14, R20, R9 ;  /* 0x000000140e0b1224 */ /* 0x001fc800078e0209 */
[----:B------:R-:W-:Y:S02]  /*91a0*/  IMAD R11, R2, UR5, R11 ;  /* 0x00000005020b7c24 */ /* 0x000fe4000f8e020b */
[----:B------:R-:W-:-:S05]  /*91b0*/  IMAD R2, R13, UR4, R12 ;  /* 0x000000040d027c24 */ /* 0x000fca000f8e020c */
[----:B------:R-:W-:Y:S02]  /*91c0*/  SEL R22, R2, R11, !P1 ;  /* 0x0000000b02167207 */ /* 0x000fe40004800000 */
[----:B------:R-:W-:Y:S01]  /*91d0*/  SEL R19, R11, R2, !P1 ;  /* 0x000000020b137207 */ /* 0x000fe20004800000 */
[----:B------:R-:W-:-:S07]  /*91e0*/  IMAD.MOV.U32 R2, RZ, RZ, R10 ;  /* 0x000000ffff027224 */ /* 0x000fce00078e000a */
.L_x_237:
[----:B------:R-:W-:Y:S05]  /*91f0*/  BSYNC B1 ;  /* 0x0000000000017941 */ /* 0x000fea0003800000 */
.L_x_236:
[----:B------:R-:W-:-:S13]  /*9200*/  LOP3.LUT P1, RZ, R3, 0xff, RZ, 0xc0, !PT ;  /* 0x000000ff03ff7812 */ /* 0x000fda000782c0ff */
[----:B------:R-:W-:Y:S05]  /*9210*/  @P1 BRA `(.L_x_240) ;  /* 0xfffffff400301947 */ /* 0x000fea000383ffff */
[----:B------:R-:W-:Y:S05]  /*9220*/  BSYNC B0 ;  /* 0x0000000000007941 */ /* 0x000fea0003800000 */
.L_x_228:
[----:B------:R-:W-:-:S03]  /*9230*/  UMOV UR4, 0xffffffff ;  /* 0xffffffff00047882 */ /* 0x000fc60000000000 */
[----:B------:R-:W-:Y:S05]  /*9240*/  BRA.DIV UR4, `(.L_x_241) ;  /* 0x0000001204a07947 */ /* 0x000fea000b800000 */
[----:B------:R-:W-:-:S13]  /*9250*/  ELECT P6, URZ, PT ;  /* 0x00000000003f782f */ /* 0x000fda00038c0000 */
.L_x_281:
[----:B------:R-:W-:Y:S04]  /*9260*/  BSSY B0, `(.L_x_242) ;  /* 0x0000103000007945 */ /* 0x000fe80003800000 */
[----:B------:R-:W-:Y:S05]  /*9270*/  @!P6 BRA `(.L_x_243) ;  /* 0x000000100004e947 */ /* 0x000fea0003800000 */
[----:B------:R-:W-:-:S04]  /*9280*/  LOP3.LUT R16, R16, 0x2, RZ, 0xfc, !PT ;  /* 0x0000000210107812 */ /* 0x000fc800078efcff */
[----:B------:R-:W-:-:S13]  /*9290*/  ISETP.NE.AND P0, PT, R16, 0x3, PT ;  /* 0x000000031000780c */ /* 0x000fda0003f05270 */
[----:B------:R-:W-:Y:S05]  /*92a0*/  @!P0 BRA `(.L_x_244) ;  /* 0x0000000000048947 */ /* 0x000fea0003800000 */
[----:B------:R-:W-:Y:S01]  /*92b0*/  BPT.TRAP 0x1 ;  /* 0x000000040000795c */ /* 0x000fe20000300000 */
.L_x_244:
[----:B------:R-:W0:Y:S01]  /*92c0*/  S2R R3, SR_CgaCtaId ;  /* 0x0000000000037919 */ /* 0x000e220000008800 */
[----:B------:R-:W-:-:S04]  /*92d0*/  MOV R2, 0x400 ;  /* 0x0000040000027802 */ /* 0x000fc80000000f00 */
[----:B0-----:R-:W-:Y:S02]  /*92e0*/  LEA R3, R3, R2, 0x18 ;  /* 0x0000000203037211 */ /* 0x001fe400078ec0ff */
[----:B------:R-:W-:-:S03]  /*92f0*/  SHF.L.U32 R2, R0, 0x1f, RZ ;  /* 0x0000001f00027819 */ /* 0x000fc600000006ff */
[----:B------:R-:W-:-:S04]  /*9300*/  VIADD R3, R3, 0xe0 ;  /* 0x000000e003037836 */ /* 0x000fc80000000000 */
[C---:B------:R-:W-:Y:S02]  /*9310*/  IMAD R7, R6.reuse, 0x8, R3 ;  /* 0x0000000806077824 */ /* 0x040fe400078e0203 */
[----:B------:R-:W-:Y:S02]  /*9320*/  VIADD R6, R6, 0x1 ;  /* 0x0000000106067836 */ /* 0x000fe40000000000 */
[----:B------:R-:W0:Y:S03]  /*9330*/  SYNCS.PHASECHK.TRANS64.TRYWAIT P0, [R7+URZ], R2 ;  /* 0x00000002070075a7 */ /* 0x000e26000800017f */
[----:B------:R-:W-:-:S04]  /*9340*/  ISETP.NE.AND P1, PT, R6, 0x1c, PT ;  /* 0x0000001c0600780c */ /* 0x000fc80003f25270 */
[----:B------:R-:W-:Y:S02]  /*9350*/  SEL R5, RZ, 0x1, P1 ;  /* 0x00000001ff057807 */ /* 0x000fe40000800000 */
[----:B------:R-:W-:Y:S02]  /*9360*/  SEL R6, R6, RZ, P1 ;  /* 0x000000ff06067207 */ /* 0x000fe40000800000 */
[----:B------:R-:W-:-:S03]  /*9370*/  LOP3.LUT R5, R0, R5, RZ, 0x3c, !PT ;  /* 0x0000000500057212 */ /* 0x000fc600078e3cff */
[----:B------:R-:W-:Y:S01]  /*9380*/  IMAD R9, R6, 0x8, R3 ;  /* 0x0000000806097824 */ /* 0x000fe200078e0203 */
[----:B------:R-:W-:Y:S01]  /*9390*/  SHF.L.U32 R4, R5, 0x1f, RZ ;  /* 0x0000001f05047819 */ /* 0x000fe200000006ff */
[----:B0-----:R-:W-:Y:S06]  /*93a0*/  @!P0 BRA `(.L_x_245) ;  /* 0x0000001000688947 */ /* 0x001fec0003800000 */
.L_x_282:
[----:B------:R-:W1:Y:S01]  /*93b0*/  SYNCS.PHASECHK.TRANS64.TRYWAIT P0, [R9+URZ], R4 ;  /* 0x00000004090075a7 */ /* 0x000e62000800017f */
[----:B------:R-:W-:-:S05]  /*93c0*/  VIADD R0, R6, 0x1 ;  /* 0x0000000106007836 */ /* 0x000fca0000000000 */
[----:B------:R-:W-:-:S04]  /*93d0*/  ISETP.NE.AND P1, PT, R0, 0x1c, PT ;  /* 0x0000001c0000780c */ /* 0x000fc80003f25270 */
[----:B0-----:R-:W-:Y:S02]  /*93e0*/  SEL R2, RZ, 0x1, P1 ;  /* 0x00000001ff027807 */ /* 0x001fe40000800000 */
[----:B------:R-:W-:Y:S02]  /*93f0*/  SEL R0, R0, RZ, P1 ;  /* 0x000000ff00007207 */ /* 0x000fe40000800000 */
[----:B------:R-:W-:-:S03]  /*9400*/  LOP3.LUT R7, R5, R2, RZ, 0x3c, !PT ;  /* 0x0000000205077212 */ /* 0x000fc600078e3cff */
[----:B------:R-:W-:Y:S01]  /*9410*/  IMAD R6, R0, 0x8, R3 ;  /* 0x0000000800067824 */ /* 0x000fe200078e0203 */
[----:B------:R-:W-:Y:S01]  /*9420*/  SHF.L.U32 R5, R7, 0x1f, RZ ;  /* 0x0000001f07057819 */ /* 0x000fe200000006ff */
[----:B-1----:R-:W-:Y:S06]  /*9430*/  @!P0 BRA `(.L_x_246) ;  /* 0x0000001000588947 */ /* 0x002fec0003800000 */
.L_x_283:
[----:B------:R-:W1:Y:S01]  /*9440*/  SYNCS.PHASECHK.TRANS64.TRYWAIT P0, [R6+URZ], R5 ;  /* 0x00000005060075a7 */ /* 0x000e62000800017f */
[----:B------:R-:W-:-:S05]  /*9450*/  VIADD R0, R0, 0x1 ;  /* 0x0000000100007836 */ /* 0x000fca0000000000 */
[----:B------:R-:W-:-:S04]  /*9460*/  ISETP.NE.AND P1, PT, R0, 0x1c, PT ;  /* 0x0000001c0000780c */ /* 0x000fc80003f25270 */
[----:B------:R-:W-:Y:S02]  /*9470*/  SEL R2, RZ, 0x1, P1 ;  /* 0x00000001ff027807 */ /* 0x000fe40000800000 */
[----:B------:R-:W-:Y:S02]  /*9480*/  SEL R0, R0, RZ, P1 ;  /* 0x000000ff00007207 */ /* 0x000fe40000800000 */
[----:B------:R-:W-:-:S03]  /*9490*/  LOP3.LUT R7, R7, R2, RZ, 0x3c, !PT ;  /* 0x0000000207077212 */ /* 0x000fc600078e3cff */
[----:B0-----:R-:W-:Y:S01]  /*94a0*/  IMAD R9, R0, 0x8, R3 ;  /* 0x0000000800097824 */ /* 0x001fe200078e0203 */
[----:B------:R-:W-:Y:S01]  /*94b0*/  SHF.L.U32 R4, R7, 0x1f, RZ ;  /* 0x0000001f07047819 */ /* 0x000fe200000006ff */
[----:B-1----:R-:W-:Y:S06]  /*94c0*/  @!P0 BRA `(.L_x_247) ;  /* 0x0000001000488947 */ /* 0x002fec0003800000 */
.L_x_284:
        /* <DEDUP_REMOVED lines=9> */
.L_x_285:
        /* <DEDUP_REMOVED lines=9> */
.L_x_286:
        /* <DEDUP_REMOVED lines=9> */
.L_x_287:
        /* <DEDUP_REMOVED lines=9> */
.L_x_288:
        /* <DEDUP_REMOVED lines=9> */
.L_x_289:
        /* <DEDUP_REMOVED lines=9> */
.L_x_290:
        /* <DEDUP_REMOVED lines=9> */
.L_x_291:
        /* <DEDUP_REMOVED lines=9> */
.L_x_292:
        /* <DEDUP_REMOVED lines=9> */
.L_x_293:
        /* <DEDUP_REMOVED lines=9> */
.L_x_294:
        /* <DEDUP_REMOVED lines=9> */
.L_x_295:
        /* <DEDUP_REMOVED lines=9> */
.L_x_296:
        /* <DEDUP_REMOVED lines=9> */
.L_x_297:
        /* <DEDUP_REMOVED lines=9> */
.L_x_298:
        /* <DEDUP_REMOVED lines=9> */
.L_x_299:
        /* <DEDUP_REMOVED lines=9> */
.L_x_300:
        /* <DEDUP_REMOVED lines=9> */
.L_x_301:
        /* <DEDUP_REMOVED lines=9> */
.L_x_302:
        /* <DEDUP_REMOVED lines=9> */
.L_x_303:
        /* <DEDUP_REMOVED lines=9> */
.L_x_304:
        /* <DEDUP_REMOVED lines=9> */
.L_x_305:
        /* <DEDUP_REMOVED lines=9> */
.L_x_306:
        /* <DEDUP_REMOVED lines=9> */
.L_x_307:
[----:B------:R-:W1:Y:S01]  /*a1c0*/  SYNCS.PHASECHK.TRANS64.TRYWAIT P0, [R6+URZ], R5 ;  /* 0x00000005060075a7 */ /* 0x000e62000800017f */
[----:B------:R-:W-:-:S05]  /*a1d0*/  VIADD R0, R0, 0x1 ;  /* 0x0000000100007836 */ /* 0x000fca0000000000 */
[----:B------:R-:W-:-:S04]  /*a1e0*/  ISETP.NE.AND P1, PT, R0, 0x1c, PT ;  /* 0x0000001c0000780c */ /* 0x000fc80003f25270 */
[----:B------:R-:W-:Y:S02]  /*a1f0*/  SEL R2, RZ, 0x1, P1 ;  /* 0x00000001ff027807 */ /* 0x000fe40000800000 */
[----:B------:R-:W-:Y:S02]  /*a200*/  SEL R0, R0, RZ, P1 ;  /* 0x000000ff00007207 */ /* 0x000fe40000800000 */
[----:B------:R-:W-:Y:S01]  /*a210*/  LOP3.LUT R2, R7, R2, RZ, 0x3c, !PT ;  /* 0x0000000207027212 */ /* 0x000fe200078e3cff */
[----:B-1----:R-:W-:Y:S06]  /*a220*/  @!P0 BRA `(.L_x_271) ;  /* 0x0000000800d08947 */ /* 0x002fec0003800000 */
.L_x_308:
[----:B------:R-:W-:Y:S01]  /*a230*/  IMAD R3, R0, 0x8, R3 ;  /* 0x0000000800037824 */ /* 0x000fe200078e0203 */
[----:B------:R-:W-:-:S07]  /*a240*/  SHF.L.U32 R0, R2, 0x1f, RZ ;  /* 0x0000001f02007819 */ /* 0x000fce00000006ff */
.L_x_272:
[----:B--2---:R2:W3:Y:S02]  /*a250*/  SYNCS.PHASECHK.TRANS64.TRYWAIT P0, [R3+URZ], R0 ;  /* 0x00000000030075a7 */ /* 0x0044e4000800017f */
[----:B---3--:R-:W-:Y:S05]  /*a260*/  @!P0 NANOSLEEP.SYNCS 0x989680 ;  /* 0x009896800000895d */ /* 0x008fea0003900000 */
[----:B------:R-:W3:Y:S02]  /*a270*/  @!P0 SYNCS.PHASECHK.TRANS64 P0, [R3+URZ], R0 ;  /* 0x00000000030085a7 */ /* 0x000ee4000800007f */
[----:B---3--:R-:W-:Y:S05]  /*a280*/  @!P0 BRA `(.L_x_272) ;  /* 0xfffffffc00f08947 */ /* 0x008fea000383ffff */
.L_x_243:
[----:B------:R-:W-:Y:S05]  /*a290*/  BSYNC B0 ;  /* 0x0000000000007941 */ /* 0x000fea0003800000 */
.L_x_242:
[----:B------:R-:W-:Y:S05]  /*a2a0*/  EXIT ;  /* 0x000000000000794d */ /* 0x000fea0003800000 */
.L_x_16:
[----:B-1----:R1:W2:Y:S02]  /*a2b0*/  SYNCS.PHASECHK.TRANS64.TRYWAIT P0, [R127+URZ], R0 ;  /* 0x000000007f0075a7 */ /* 0x0022a4000800017f */
[----:B--2---:R-:W-:Y:S05]  /*a2c0*/  @!P0 NANOSLEEP.SYNCS 0x989680 ;  /* 0x009896800000895d */ /* 0x004fea0003900000 */
[----:B------:R-:W2:Y:S02]  /*a2d0*/  @!P0 SYNCS.PHASECHK.TRANS64 P0, [R127+URZ], R0 ;  /* 0x000000007f0085a7 */ /* 0x000ea4000800007f */
[----:B--2---:R-:W-:Y:S05]  /*a2e0*/  @!P0 BRA `(.L_x_16) ;  /* 0xfffffffc00f08947 */ /* 0x004fea000383ffff */
[----:B------:R-:W-:Y:S05]  /*a2f0*/  BRA `(.L_x_273) ;  /* 0xffffff74002c7947 */ /* 0x000fea000383ffff */
.L_x_21:
[----:B--2---:R2:W3:Y:S02]  /*a300*/  SYNCS.PHASECHK.TRANS64.TRYWAIT P1, [R3+URZ], R0 ;  /* 0x00000000030075a7 */ /* 0x0044e4000802017f */
[----:B---3--:R-:W-:Y:S05]  /*a310*/  @!P1 NANOSLEEP.SYNCS 0x989680 ;  /* 0x009896800000995d */ /* 0x008fea0003900000 */
[----:B------:R-:W3:Y:S02]  /*a320*/  @!P1 SYNCS.PHASECHK.TRANS64 P1, [R3+URZ], R0 ;  /* 0x00000000030095a7 */ /* 0x000ee4000802007f */
[----:B---3--:R-:W-:Y:S05]  /*a330*/  @!P1 BRA `(.L_x_21) ;  /* 0xfffffffc00f09947 */ /* 0x008fea000383ffff */
[----:B------:R-:W-:Y:S05]  /*a340*/  BRA `(.L_x_20) ;  /* 0xffffff7400987947 */ /* 0x000fea000383ffff */
.L_x_26:
[----:B--2---:R-:W-:-:S04]  /*a350*/  IMAD.U32 R4, RZ, RZ, UR4 ;  /* 0x00000004ff047e24 */ /* 0x004fc8000f8e00ff */
[----:B------:R2:W3:Y:S03]  /*a360*/  SYNCS.PHASECHK.TRANS64.TRYWAIT P1, [R4+URZ], R3 ;  /* 0x00000003040075a7 */ /* 0x0004e6000802017f */
[----:B---3--:R-:W-:Y:S05]  /*a370*/  @!P1 NANOSLEEP.SYNCS 0x989680 ;  /* 0x009896800000995d */ /* 0x008fea0003900000 */
[----:B------:R-:W3:Y:S02]  /*a380*/  @!P1 SYNCS.PHASECHK.TRANS64 P1, [R4+URZ], R3 ;  /* 0x00000003040095a7 */ /* 0x000ee4000802007f */
[----:B---3--:R-:W-:Y:S05]  /*a390*/  @!P1 BRA `(.L_x_26) ;  /* 0xfffffffc00ec9947 */ /* 0x008fea000383ffff */
[----:B------:R-:W-:Y:S05]  /*a3a0*/  BRA `(.L_x_25) ;  /* 0xffffff78000c7947 */ /* 0x000fea000383ffff */
.L_x_32:
[----:B-1----:R1:W2:Y:S02]  /*a3b0*/  SYNCS.PHASECHK.TRANS64.TRYWAIT P0, [R127+URZ+0x10], R0 ;  /* 0x000010007f0075a7 */ /* 0x0022a4000800017f */
[----:B--2---:R-:W-:Y:S05]  /*a3c0*/  @!P0 NANOSLEEP.SYNCS 0x989680 ;  /* 0x009896800000895d */ /* 0x004fea0003900000 */
[----:B------:R-:W2:Y:S02]  /*a3d0*/  @!P0 SYNCS.PHASECHK.TRANS64 P0, [R127+URZ+0x10], R0 ;  /* 0x000010007f0085a7 */ /* 0x000ea4000800007f */
[----:B--2---:R-:W-:Y:S05]  /*a3e0*/  @!P0 BRA `(.L_x_32) ;  /* 0xfffffffc00f08947 */ /* 0x004fea000383ffff */
[----:B------:R-:W-:Y:S05]  /*a3f0*/  BRA `(.L_x_274) ;  /* 0xffffff7800e87947 */ /* 0x000fea000383ffff */
.L_x_229:
[----:B------:R-:W-:Y:S01]  /*a400*/  BSSY B1, `(.L_x_275) ;  /* 0x0000006000017945 */ /* 0x000fe20003800000 */
[----:B------:R-:W-:-:S07]  /*a410*/  IMAD.MOV.U32 R15, RZ, RZ, -0x1 ;  /* 0xffffffffff0f7424 */ /* 0x000fce00078e00ff */
[----:B-----5:R-:W-:Y:S05]  /*a420*/  WARPSYNC.COLLECTIVE R15, `(.L_x_276) ;  /* 0x000000000f0c7348 */ /* 0x020fea0003c00000 */
[----:B------:R-:W-:Y:S02]  /*a430*/  ELECT P6, UR62, PT ;  /* 0x00000000003e782f */ /* 0x000fe400038c0000 */
[----:B------:R-:W-:Y:S01]  /*a440*/  MOV R14, UR62 ;  /* 0x0000003e000e7c02 */ /* 0x000fe20008000f00 */
[----:B-----5:R-:W-:Y:S10]  /*a450*/  ENDCOLLECTIVE ;  /* 0x000000000000791b */ /* 0x020ff40003800000 */
.L_x_276:
[----:B------:R-:W-:Y:S05]  /*a460*/  BSYNC B1 ;  /* 0x0000000000017941 */ /* 0x000fea0003800000 */
.L_x_275:
[----:B------:R-:W-:Y:S05]  /*a470*/  BRA `(.L_x_277) ;  /* 0xffffffe000a47947 */ /* 0x000fea000383ffff */
.L_x_232:
[----:B0-----:R0:W1:Y:S02]  /*a480*/  SYNCS.PHASECHK.TRANS64.TRYWAIT P1, [R10+URZ+0xe0], R5 ;  /* 0x0000e0050a0075a7 */ /* 0x001064000802017f */
[----:B-1----:R-:W-:Y:S05]  /*a490*/  @!P1 NANOSLEEP.SYNCS 0x989680 ;  /* 0x009896800000995d */ /* 0x002fea0003900000 */
[----:B------:R-:W1:Y:S02]  /*a4a0*/  @!P1 SYNCS.PHASECHK.TRANS64 P1, [R10+URZ+0xe0], R5 ;  /* 0x0000e0050a0095a7 */ /* 0x000e64000802007f */
[----:B-1----:R-:W-:Y:S05]  /*a4b0*/  @!P1 BRA `(.L_x_232) ;  /* 0xfffffffc00f09947 */ /* 0x002fea000383ffff */
[----:B------:R-:W-:Y:S05]  /*a4c0*/  BRA `(.L_x_278) ;  /* 0xffffffe000d87947 */ /* 0x000fea000383ffff */
.L_x_241:
[----:B------:R-:W-:Y:S01]  /*a4d0*/  BSSY B0, `(.L_x_279) ;  /* 0x0000006000007945 */ /* 0x000fe20003800000 */
[----:B------:R-:W-:-:S07]  /*a4e0*/  IMAD.MOV.U32 R15, RZ, RZ, -0x1 ;  /* 0xffffffffff0f7424 */ /* 0x000fce00078e00ff */
[----:B-----5:R-:W-:Y:S05]  /*a4f0*/  WARPSYNC.COLLECTIVE R15, `(.L_x_280) ;  /* 0x000000000f0c7348 */ /* 0x020fea0003c00000 */
[----:B------:R-:W-:Y:S02]  /*a500*/  ELECT P6, UR62, PT ;  /* 0x00000000003e782f */ /* 0x000fe400038c0000 */
[----:B------:R-:W-:Y:S01]  /*a510*/  MOV R14, UR62 ;  /* 0x0000003e000e7c02 */ /* 0x000fe20008000f00 */
[----:B-----5:R-:W-:Y:S10]  /*a520*/  ENDCOLLECTIVE ;  /* 0x000000000000791b */ /* 0x020ff40003800000 */
.L_x_280:
[----:B------:R-:W-:Y:S05]  /*a530*/  BSYNC B0 ;  /* 0x0000000000007941 */ /* 0x000fea0003800000 */
.L_x_279:
[----:B------:R-:W-:Y:S05]  /*a540*/  BRA `(.L_x_281) ;  /* 0xffffffec00447947 */ /* 0x000fea000383ffff */
.L_x_245:
[----:B0-----:R0:W1:Y:S02]  /*a550*/  SYNCS.PHASECHK.TRANS64.TRYWAIT P0, [R7+URZ], R2 ;  /* 0x00000002070075a7 */ /* 0x001064000800017f */
[----:B-1----:R-:W-:Y:S05]  /*a560*/  @!P0 NANOSLEEP.SYNCS 0x989680 ;  /* 0x009896800000895d */ /* 0x002fea0003900000 */
[----:B------:R-:W1:Y:S02]  /*a570*/  @!P0 SYNCS.PHASECHK.TRANS64 P0, [R7+URZ], R2 ;  /* 0x00000002070085a7 */ /* 0x000e64000800007f */
[----:B-1----:R-:W-:Y:S05]  /*a580*/  @!P0 BRA `(.L_x_245) ;  /* 0xfffffffc00f08947 */ /* 0x002fea000383ffff */
[----:B------:R-:W-:Y:S05]  /*a590*/  BRA `(.L_x_282) ;  /* 0xffffffec00847947 */ /* 0x000fea000383ffff */
.L_x_246:
[----:B0-----:R0:W1:Y:S02]  /*a5a0*/  SYNCS.PHASECHK.TRANS64.TRYWAIT P0, [R9+URZ], R4 ;  /* 0x00000004090075a7 */ /* 0x001064000800017f */
[----:B-1----:R-:W-:Y:S05]  /*a5b0*/  @!P0 NANOSLEEP.SYNCS 0x989680 ;  /* 0x009896800000895d */ /* 0x002fea0003900000 */
[----:B------:R-:W1:Y:S02]  /*a5c0*/  @!P0 SYNCS.PHASECHK.TRANS64 P0, [R9+URZ], R4 ;  /* 0x00000004090085a7 */ /* 0x000e64000800007f */
[----:B-1----:R-:W-:Y:S05]  /*a5d0*/  @!P0 BRA `(.L_x_246) ;  /* 0xfffffffc00f08947 */ /* 0x002fea000383ffff */
[----:B------:R-:W-:Y:S05]  /*a5e0*/  BRA `(.L_x_283) ;  /* 0xffffffec00947947 */ /* 0x000fea000383ffff */
.L_x_247:
[----:B0-----:R0:W1:Y:S02]  /*a5f0*/  SYNCS.PHASECHK.TRANS64.TRYWAIT P0, [R6+URZ], R5 ;  /* 0x00000005060075a7 */ /* 0x001064000800017f */
[----:B-1----:R-:W-:Y:S05]  /*a600*/  @!P0 NANOSLEEP.SYNCS 0x989680 ;  /* 0x009896800000895d */ /* 0x002fea0003900000 */
[----:B------:R-:W1:Y:S02]  /*a610*/  @!P0 SYNCS.PHASECHK.TRANS64 P0, [R6+URZ], R5 ;  /* 0x00000005060085a7 */ /* 0x000e64000800007f */
[----:B-1----:R-:W-:Y:S05]  /*a620*/  @!P0 BRA `(.L_x_247) ;  /* 0xfffffffc00f08947 */ /* 0x002fea000383ffff */
[----:B------:R-:W-:Y:S05]  /*a630*/  BRA `(.L_x_284) ;  /* 0xffffffec00a47947 */ /* 0x000fea000383ffff */
.L_x_248:
[----:B0-----:R0:W1:Y:S02]  /*a640*/  SYNCS.PHASECHK.TRANS64.TRYWAIT P0, [R9+URZ], R4 ;  /* 0x00000004090075a7 */ /* 0x001064000800017f */
[----:B-1----:R-:W-:Y:S05]  /*a650*/  @!P0 NANOSLEEP.SYNCS 0x989680 ;  /* 0x009896800000895d */ /* 0x002fea0003900000 */
[----:B------:R-:W1:Y:S02]  /*a660*/  @!P0 SYNCS.PHASECHK.TRANS64 P0, [R9+URZ], R4 ;  /* 0x00000004090085a7 */ /* 0x000e64000800007f */
[----:B-1----:R-:W-:Y:S05]  /*a670*/  @!P0 BRA `(.L_x_248) ;  /* 0xfffffffc00f08947 */ /* 0x002fea000383ffff */
[----:B------:R-:W-:Y:S05]  /*a680*/  BRA `(.L_x_285) ;  /* 0xffffffec00b47947 */ /* 0x000fea000383ffff */
.L_x_249:
[----:B0-----:R0:W1:Y:S02]  /*a690*/  SYNCS.PHASECHK.TRANS64.TRYWAIT P0, [R6+URZ], R5 ;  /* 0x00000005060075a7 */ /* 0x001064000800017f */
[----:B-1----:R-:W-:Y:S05]  /*a6a0*/  @!P0 NANOSLEEP.SYNCS 0x989680 ;  /* 0x009896800000895d */ /* 0x002fea0003900000 */
[----:B------:R-:W1:Y:S02]  /*a6b0*/  @!P0 SYNCS.PHASECHK.TRANS64 P0, [R6+URZ], R5 ;  /* 0x00000005060085a7 */ /* 0x000e64000800007f */
[----:B-1----:R-:W-:Y:S05]  /*a6c0*/  @!P0 BRA `(.L_x_249) ;  /* 0xfffffffc00f08947 */ /* 0x002fea000383ffff */
[----:B------:R-:W-:Y:S05]  /*a6d0*/  BRA `(.L_x_286) ;  /* 0xffffffec00c47947 */ /* 0x000fea000383ffff */
.L_x_250:
[----:B0-----:R0:W1:Y:S02]  /*a6e0*/  SYNCS.PHASECHK.TRANS64.TRYWAIT P0, [R9+URZ], R4 ;  /* 0x00000004090075a7 */ /* 0x001064000800017f */
[----:B-1----:R-:W-:Y:S05]  /*a6f0*/  @!P0 NANOSLEEP.SYNCS 0x989680 ;  /* 0x009896800000895d */ /* 0x002fea0003900000 */
[----:B------:R-:W1:Y:S02]  /*a700*/  @!P0 SYNCS.PHASECHK.TRANS64 P0, [R9+URZ], R4 ;  /* 0x00000004090085a7 */ /* 0x000e64000800007f */
[----:B-1----:R-:W-:Y:S05]  /*a710*/  @!P0 BRA `(.L_x_250) ;  /* 0xfffffffc00f08947 */ /* 0x002fea000383ffff */
[----:B------:R-:W-:Y:S05]  /*a720*/  BRA `(.L_x_287) ;  /* 0xffffffec00d47947 */ /* 0x000fea000383ffff */
.L_x_251:
[----:B0-----:R0:W1:Y:S02]  /*a730*/  SYNCS.PHASECHK.TRANS64.TRYWAIT P0, [R6+URZ], R5 ;  /* 0x00000005060075a7 */ /* 0x001064000800017f */
[----:B-1----:R-:W-:Y:S05]  /*a740*/  @!P0 NANOSLEEP.SYNCS 0x989680 ;  /* 0x009896800000895d */ /* 0x002fea0003900000 */
[----:B------:R-:W1:Y:S02]  /*a750*/  @!P0 SYNCS.PHASECHK.TRANS64 P0, [R6+URZ], R5 ;  /* 0x00000005060085a7 */ /* 0x000e64000800007f */
[----:B-1----:R-:W-:Y:S05]  /*a760*/  @!P0 BRA `(.L_x_251) ;  /* 0xfffffffc00f08947 */ /* 0x002fea000383ffff */
[----:B------:R-:W-:Y:S05]  /*a770*/  BRA `(.L_x_288) ;  /* 0xffffffec00e47947 */ /* 0x000fea000383ffff */
.L_x_252:
[----:B0-----:R0:W1:Y:S02]  /*a780*/  SYNCS.PHASECHK.TRANS64.TRYWAIT P0, [R9+URZ], R4 ;  /* 0x00000004090075a7 */ /* 0x001064000800017f */
[----:B-1----:R-:W-:Y:S05]  /*a790*/  @!P0 NANOSLEEP.SYNCS 0x989680 ;  /* 0x009896800000895d */ /* 0x002fea0003900000 */
[----:B------:R-:W1:Y:S02]  /*a7a0*/  @!P0 SYNCS.PHASECHK.TRANS64 P0, [R9+URZ], R4 ;  /* 0x00000004090085a7 */ /* 0x000e64000800007f */
[----:B-1----:R-:W-:Y:S05]  /*a7b0*/  @!P0 BRA `(.L_x_252) ;  /* 0xfffffffc00f08947 */ /* 0x002fea000383ffff */
[----:B------:R-:W-:Y:S05]  /*a7c0*/  BRA `(.L_x_289) ;  /* 0xffffffec00f47947 */ /* 0x000fea000383ffff */
.L_x_253:
[----:B0-----:R0:W1:Y:S02]  /*a7d0*/  SYNCS.PHASECHK.TRANS64.TRYWAIT P0, [R6+URZ], R5 ;  /* 0x00000005060075a7 */ /* 0x001064000800017f */
[----:B-1----:R-:W-:Y:S05]  /*a7e0*/  @!P0 NANOSLEEP.SYNCS 0x989680 ;  /* 0x009896800000895d */ /* 0x002fea0003900000 */
[----:B------:R-:W1:Y:S02]  /*a7f0*/  @!P0 SYNCS.PHASECHK.TRANS64 P0, [R6+URZ], R5 ;  /* 0x00000005060085a7 */ /* 0x000e64000800007f */
[----:B-1----:R-:W-:Y:S05]  /*a800*/  @!P0 BRA `(.L_x_253) ;  /* 0xfffffffc00f08947 */ /* 0x002fea000383ffff */
[----:B------:R-:W-:Y:S05]  /*a810*/  BRA `(.L_x_290) ;  /* 0xfffffff000047947 */ /* 0x000fea000383ffff */
.L_x_254:
[----:B0-----:R0:W1:Y:S02]  /*a820*/  SYNCS.PHASECHK.TRANS64.TRYWAIT P0, [R9+URZ], R4 ;  /* 0x00000004090075a7 */ /* 0x001064000800017f */
[----:B-1----:R-:W-:Y:S05]  /*a830*/  @!P0 NANOSLEEP.SYNCS 0x989680 ;  /* 0x009896800000895d */ /* 0x002fea0003900000 */
[----:B------:R-:W1:Y:S02]  /*a840*/  @!P0 SYNCS.PHASECHK.TRANS64 P0, [R9+URZ], R4 ;  /* 0x00000004090085a7 */ /* 0x000e64000800007f */
[----:B-1----:R-:W-:Y:S05]  /*a850*/  @!P0 BRA `(.L_x_254) ;  /* 0xfffffffc00f08947 */ /* 0x002fea000383ffff */
[----:B------:R-:W-:Y:S05]  /*a860*/  BRA `(.L_x_291) ;  /* 0xfffffff000147947 */ /* 0x000fea000383ffff */
.L_x_255:
[----:B0-----:R0:W1:Y:S02]  /*a870*/  SYNCS.PHASECHK.TRANS64.TRYWAIT P0, [R6+URZ], R5 ;  /* 0x00000005060075a7 */ /* 0x001064000800017f */
[----:B-1----:R-:W-:Y:S05]  /*a880*/  @!P0 NANOSLEEP.SYNCS 0x989680 ;  /* 0x009896800000895d */ /* 0x002fea0003900000 */
[----:B------:R-:W1:Y:S02]  /*a890*/  @!P0 SYNCS.PHASECHK.TRANS64 P0, [R6+URZ], R5 ;  /* 0x00000005060085a7 */ /* 0x000e64000800007f */
[----:B-1----:R-:W-:Y:S05]  /*a8a0*/  @!P0 BRA `(.L_x_255) ;  /* 0xfffffffc00f08947 */ /* 0x002fea000383ffff */
[----:B------:R-:W-:Y:S05]  /*a8b0*/  BRA `(.L_x_292) ;  /* 0xfffffff000247947 */ /* 0x000fea000383ffff */
.L_x_256:
[----:B0-----:R0:W1:Y:S02]  /*a8c0*/  SYNCS.PHASECHK.TRANS64.TRYWAIT P0, [R9+URZ], R4 ;  /* 0x00000004090075a7 */ /* 0x001064000800017f */
[----:B-1----:R-:W-:Y:S05]  /*a8d0*/  @!P0 NANOSLEEP.SYNCS 0x989680 ;  /* 0x009896800000895d */ /* 0x002fea0003900000 */
[----:B------:R-:W1:Y:S02]  /*a8e0*/  @!P0 SYNCS.PHASECHK.TRANS64 P0, [R9+URZ], R4 ;  /* 0x00000004090085a7 */ /* 0x000e64000800007f */
[----:B-1----:R-:W-:Y:S05]  /*a8f0*/  @!P0 BRA `(.L_x_256) ;  /* 0xfffffffc00f08947 */ /* 0x002fea000383ffff */
[----:B------:R-:W-:Y:S05]  /*a900*/  BRA `(.L_x_293) ;  /* 0xfffffff000347947 */ /* 0x000fea000383ffff */
.L_x_257:
[----:B0-----:R0:W1:Y:S02]  /*a910*/  SYNCS.PHASECHK.TRANS64.TRYWAIT P0, [R6+URZ], R5 ;  /* 0x00000005060075a7 */ /* 0x001064000800017f */
[----:B-1----:R-:W-:Y:S05]  /*a920*/  @!P0 NANOSLEEP.SYNCS 0x989680 ;  /* 0x009896800000895d */ /* 0x002fea0003900000 */
[----:B------:R-:W1:Y:S02]  /*a930*/  @!P0 SYNCS.PHASECHK.TRANS64 P0, [R6+URZ], R5 ;  /* 0x00000005060085a7 */ /* 0x000e64000800007f */
[----:B-1----:R-:W-:Y:S05]  /*a940*/  @!P0 BRA `(.L_x_257) ;  /* 0xfffffffc00f08947 */ /* 0x002fea000383ffff */
[----:B------:R-:W-:Y:S05]  /*a950*/  BRA `(.L_x_294) ;  /* 0xfffffff000447947 */ /* 0x000fea000383ffff */
.L_x_258:
[----:B0-----:R0:W1:Y:S02]  /*a960*/  SYNCS.PHASECHK.TRANS64.TRYWAIT P0, [R9+URZ], R4 ;  /* 0x00000004090075a7 */ /* 0x001064000800017f */
[----:B-1----:R-:W-:Y:S05]  /*a970*/  @!P0 NANOSLEEP.SYNCS 0x989680 ;  /* 0x009896800000895d */ /* 0x002fea0003900000 */
[----:B------:R-:W1:Y:S02]  /*a980*/  @!P0 SYNCS.PHASECHK.TRANS64 P0, [R9+URZ], R4 ;  /* 0x00000004090085a7 */ /* 0x000e64000800007f */
[----:B-1----:R-:W-:Y:S05]  /*a990*/  @!P0 BRA `(.L_x_258) ;  /* 0xfffffffc00f08947 */ /* 0x002fea000383ffff */
[----:B------:R-:W-:Y:S05]  /*a9a0*/  BRA `(.L_x_295) ;  /* 0xfffffff000547947 */ /* 0x000fea000383ffff */
.L_x_259:
[----:B0-----:R0:W1:Y:S02]  /*a9b0*/  SYNCS.PHASECHK.TRANS64.TRYWAIT P0, [R6+URZ], R5 ;  /* 0x00000005060075a7 */ /* 0x001064000800017f */
[----:B-1----:R-:W-:Y:S05]  /*a9c0*/  @!P0 NANOSLEEP.SYNCS 0x989680 ;  /* 0x009896800000895d */ /* 0x002fea0003900000 */
[----:B------:R-:W1:Y:S02]  /*a9d0*/  @!P0 SYNCS.PHASECHK.TRANS64 P0, [R6+URZ], R5 ;  /* 0x00000005060085a7 */ /* 0x000e64000800007f */
[----:B-1----:R-:W-:Y:S05]  /*a9e0*/  @!P0 BRA `(.L_x_259) ;  /* 0xfffffffc00f08947 */ /* 0x002fea000383ffff */
[----:B------:R-:W-:Y:S05]  /*a9f0*/  BRA `(.L_x_296) ;  /* 0xfffffff000647947 */ /* 0x000fea000383ffff */
.L_x_260:
[----:B0-----:R0:W1:Y:S02]  /*aa00*/  SYNCS.PHASECHK.TRANS64.TRYWAIT P0, [R9+URZ], R4 ;  /* 0x00000004090075a7 */ /* 0x001064000800017f */
[----:B-1----:R-:W-:Y:S05]  /*aa10*/  @!P0 NANOSLEEP.SYNCS 0x989680 ;  /* 0x009896800000895d */ /* 0x002fea0003900000 */
[----:B------:R-:W1:Y:S02]  /*aa20*/  @!P0 SYNCS.PHASECHK.TRANS64 P0, [R9+URZ], R4 ;  /* 0x00000004090085a7 */ /* 0x000e64000800007f */
[----:B-1----:R-:W-:Y:S05]  /*aa30*/  @!P0 BRA `(.L_x_260) ;  /* 0xfffffffc00f08947 */ /* 0x002fea000383ffff */
[----:B------:R-:W-:Y:S05]  /*aa40*/  BRA `(.L_x_297) ;  /* 0xfffffff000747947 */ /* 0x000fea000383ffff */
.L_x_261:
[----:B0-----:R0:W1:Y:S02]  /*aa50*/  SYNCS.PHASECHK.TRANS64.TRYWAIT P0, [R6+URZ], R5 ;  /* 0x00000005060075a7 */ /* 0x001064000800017f */
[----:B-1----:R-:W-:Y:S05]  /*aa60*/  @!P0 NANOSLEEP.SYNCS 0x989680 ;  /* 0x009896800000895d */ /* 0x002fea0003900000 */
[----:B------:R-:W1:Y:S02]  /*aa70*/  @!P0 SYNCS.PHASECHK.TRANS64 P0, [R6+URZ], R5 ;  /* 0x00000005060085a7 */ /* 0x000e64000800007f */
[----:B-1----:R-:W-:Y:S05]  /*aa80*/  @!P0 BRA `(.L_x_261) ;  /* 0xfffffffc00f08947 */ /* 0x002fea000383ffff */
[----:B------:R-:W-:Y:S05]  /*aa90*/  BRA `(.L_x_298) ;  /* 0xfffffff000847947 */ /* 0x000fea000383ffff */
.L_x_262:
[----:B0-----:R0:W1:Y:S02]  /*aaa0*/  SYNCS.PHASECHK.TRANS64.TRYWAIT P0, [R9+URZ], R4 ;  /* 0x00000004090075a7 */ /* 0x001064000800017f */
[----:B-1----:R-:W-:Y:S05]  /*aab0*/  @!P0 NANOSLEEP.SYNCS 0x989680 ;  /* 0x009896800000895d */ /* 0x002fea0003900000 */
[----:B------:R-:W1:Y:S02]  /*aac0*/  @!P0 SYNCS.PHASECHK.TRANS64 P0, [R9+URZ], R4 ;  /* 0x00000004090085a7 */ /* 0x000e64000800007f */
[----:B-1----:R-:W-:Y:S05]  /*aad0*/  @!P0 BRA `(.L_x_262) ;  /* 0xfffffffc00f08947 */ /* 0x002fea000383ffff */
[----:B------:R-:W-:Y:S05]  /*aae0*/  BRA `(.L_x_299) ;  /* 0xfffffff000947947 */ /* 0x000fea000383ffff */
.L_x_263:
[----:B0-----:R0:W1:Y:S02]  /*aaf0*/  SYNCS.PHASECHK.TRANS64.TRYWAIT P0, [R6+URZ], R5 ;  /* 0x00000005060075a7 */ /* 0x001064000800017f */
[----:B-1----:R-:W-:Y:S05]  /*ab00*/  @!P0 NANOSLEEP.SYNCS 0x989680 ;  /* 0x009896800000895d */ /* 0x002fea0003900000 */
[----:B------:R-:W1:Y:S02]  /*ab10*/  @!P0 SYNCS.PHASECHK.TRANS64 P0, [R6+URZ], R5 ;  /* 0x00000005060085a7 */ /* 0x000e64000800007f */
[----:B-1----:R-:W-:Y:S05]  /*ab20*/  @!P0 BRA `(.L_x_263) ;  /* 0xfffffffc00f08947 */ /* 0x002fea000383ffff */
[----:B------:R-:W-:Y:S05]  /*ab30*/  BRA `(.L_x_300) ;  /* 0xfffffff000a47947 */ /* 0x000fea000383ffff */
.L_x_264:
[----:B0-----:R0:W1:Y:S02]  /*ab40*/  SYNCS.PHASECHK.TRANS64.TRYWAIT P0, [R9+URZ], R4 ;  /* 0x00000004090075a7 */ /* 0x001064000800017f */
[----:B-1----:R-:W-:Y:S05]  /*ab50*/  @!P0 NANOSLEEP.SYNCS 0x989680 ;  /* 0x009896800000895d */ /* 0x002fea0003900000 */
[----:B------:R-:W1:Y:S02]  /*ab60*/  @!P0 SYNCS.PHASECHK.TRANS64 P0, [R9+URZ], R4 ;  /* 0x00000004090085a7 */ /* 0x000e64000800007f */
[----:B-1----:R-:W-:Y:S05]  /*ab70*/  @!P0 BRA `(.L_x_264) ;  /* 0xfffffffc00f08947 */ /* 0x002fea000383ffff */
[----:B------:R-:W-:Y:S05]  /*ab80*/  BRA `(.L_x_301) ;  /* 0xfffffff000b47947 */ /* 0x000fea000383ffff */
.L_x_265:
[----:B0-----:R0:W1:Y:S02]  /*ab90*/  SYNCS.PHASECHK.TRANS64.TRYWAIT P0, [R6+URZ], R5 ;  /* 0x00000005060075a7 */ /* 0x001064000800017f */
[----:B-1----:R-:W-:Y:S05]  /*aba0*/  @!P0 NANOSLEEP.SYNCS 0x989680 ;  /* 0x009896800000895d */ /* 0x002fea0003900000 */
[----:B------:R-:W1:Y:S02]  /*abb0*/  @!P0 SYNCS.PHASECHK.TRANS64 P0, [R6+URZ], R5 ;  /* 0x00000005060085a7 */ /* 0x000e64000800007f */
[----:B-1----:R-:W-:Y:S05]  /*abc0*/  @!P0 BRA `(.L_x_265) ;  /* 0xfffffffc00f08947 */ /* 0x002fea000383ffff */
[----:B------:R-:W-:Y:S05]  /*abd0*/  BRA `(.L_x_302) ;  /* 0xfffffff000c47947 */ /* 0x000fea000383ffff */
.L_x_266:
[----:B0-----:R0:W1:Y:S02]  /*abe0*/  SYNCS.PHASECHK.TRANS64.TRYWAIT P0, [R9+URZ], R4 ;  /* 0x00000004090075a7 */ /* 0x001064000800017f */
[----:B-1----:R-:W-:Y:S05]  /*abf0*/  @!P0 NANOSLEEP.SYNCS 0x989680 ;  /* 0x009896800000895d */ /* 0x002fea0003900000 */
[----:B------:R-:W1:Y:S02]  /*ac00*/  @!P0 SYNCS.PHASECHK.TRANS64 P0, [R9+URZ], R4 ;  /* 0x00000004090085a7 */ /* 0x000e64000800007f */
[----:B-1----:R-:W-:Y:S05]  /*ac10*/  @!P0 BRA `(.L_x_266) ;  /* 0xfffffffc00f08947 */ /* 0x002fea000383ffff */
[----:B------:R-:W-:Y:S05]  /*ac20*/  BRA `(.L_x_303) ;  /* 0xfffffff000d47947 */ /* 0x000fea000383ffff */
.L_x_267:
[----:B0-----:R0:W1:Y:S02]  /*ac30*/  SYNCS.PHASECHK.TRANS64.TRYWAIT P0, [R6+URZ], R5 ;  /* 0x00000005060075a7 */ /* 0x001064000800017f */
[----:B-1----:R-:W-:Y:S05]  /*ac40*/  @!P0 NANOSLEEP.SYNCS 0x989680 ;  /* 0x009896800000895d */ /* 0x002fea0003900000 */
[----:B------:R-:W1:Y:S02]  /*ac50*/  @!P0 SYNCS.PHASECHK.TRANS64 P0, [R6+URZ], R5 ;  /* 0x00000005060085a7 */ /* 0x000e64000800007f */
[----:B-1----:R-:W-:Y:S05]  /*ac60*/  @!P0 BRA `(.L_x_267) ;  /* 0xfffffffc00f08947 */ /* 0x002fea000383ffff */
[----:B------:R-:W-:Y:S05]  /*ac70*/  BRA `(.L_x_304) ;  /* 0xfffffff000e47947 */ /* 0x000fea000383ffff */
.L_x_268:
[----:B0-----:R0:W1:Y:S02]  /*ac80*/  SYNCS.PHASECHK.TRANS64.TRYWAIT P0, [R9+URZ], R4 ;  /* 0x00000004090075a7 */ /* 0x001064000800017f */
[----:B-1----:R-:W-:Y:S05]  /*ac90*/  @!P0 NANOSLEEP.SYNCS 0x989680 ;  /* 0x009896800000895d */ /* 0x002fea0003900000 */
[----:B------:R-:W1:Y:S02]  /*aca0*/  @!P0 SYNCS.PHASECHK.TRANS64 P0, [R9+URZ], R4 ;  /* 0x00000004090085a7 */ /* 0x000e64000800007f */
[----:B-1----:R-:W-:Y:S05]  /*acb0*/  @!P0 BRA `(.L_x_268) ;  /* 0xfffffffc00f08947 */ /* 0x002fea000383ffff */
[----:B------:R-:W-:Y:S05]  /*acc0*/  BRA `(.L_x_305) ;  /* 0xfffffff000f47947 */ /* 0x000fea000383ffff */
.L_x_269:
[----:B0-----:R0:W1:Y:S02]  /*acd0*/  SYNCS.PHASECHK.TRANS64.TRYWAIT P0, [R6+URZ], R5 ;  /* 0x00000005060075a7 */ /* 0x001064000800017f */
[----:B-1----:R-:W-:Y:S05]  /*ace0*/  @!P0 NANOSLEEP.SYNCS 0x989680 ;  /* 0x009896800000895d */ /* 0x002fea0003900000 */
[----:B------:R-:W1:Y:S02]  /*acf0*/  @!P0 SYNCS.PHASECHK.TRANS64 P0, [R6+URZ], R5 ;  /* 0x00000005060085a7 */ /* 0x000e64000800007f */
[----:B-1----:R-:W-:Y:S05]  /*ad00*/  @!P0 BRA `(.L_x_269) ;  /* 0xfffffffc00f08947 */ /* 0x002fea000383ffff */
[----:B------:R-:W-:Y:S05]  /*ad10*/  BRA `(.L_x_306) ;  /* 0xfffffff400047947 */ /* 0x000fea000383ffff */
.L_x_270:
[----:B0-----:R0:W1:Y:S02]  /*ad20*/  SYNCS.PHASECHK.TRANS64.TRYWAIT P0, [R9+URZ], R4 ;  /* 0x00000004090075a7 */ /* 0x001064000800017f */
[----:B-1----:R-:W-:Y:S05]  /*ad30*/  @!P0 NANOSLEEP.SYNCS 0x989680 ;  /* 0x009896800000895d */ /* 0x002fea0003900000 */
[----:B------:R-:W1:Y:S02]  /*ad40*/  @!P0 SYNCS.PHASECHK.TRANS64 P0, [R9+URZ], R4 ;  /* 0x00000004090085a7 */ /* 0x000e64000800007f */
[----:B-1----:R-:W-:Y:S05]  /*ad50*/  @!P0 BRA `(.L_x_270) ;  /* 0xfffffffc00f08947 */ /* 0x002fea000383ffff */
[----:B------:R-:W-:Y:S05]  /*ad60*/  BRA `(.L_x_307) ;  /* 0xfffffff400147947 */ /* 0x000fea000383ffff */
.L_x_271:
[----:B-1----:R1:W2:Y:S02]  /*ad70*/  SYNCS.PHASECHK.TRANS64.TRYWAIT P0, [R6+URZ], R5 ;  /* 0x00000005060075a7 */ /* 0x0022a4000800017f */
[----:B--2---:R-:W-:Y:S05]  /*ad80*/  @!P0 NANOSLEEP.SYNCS 0x989680 ;  /* 0x009896800000895d */ /* 0x004fea0003900000 */
[----:B------:R-:W2:Y:S02]  /*ad90*/  @!P0 SYNCS.PHASECHK.TRANS64 P0, [R6+URZ], R5 ;  /* 0x00000005060085a7 */ /* 0x000ea4000800007f */
[----:B--2---:R-:W-:Y:S05]  /*ada0*/  @!P0 BRA `(.L_x_271) ;  /* 0xfffffffc00f08947 */ /* 0x004fea000383ffff */
[----:B------:R-:W-:Y:S05]  /*adb0*/  BRA `(.L_x_308) ;  /* 0xfffffff4001c7947 */ /* 0x000fea000383ffff */
.L_x_309:
[----:B------:R-:W-:-:S00]  /*adc0*/  BRA `(.L_x_309) ;  /* 0xfffffffc00fc7947 */ /* 0x000fc0000383ffff */
[----:B------:R-:W-:-:S00]  /*add0*/  NOP ;  /* 0x0000000000007918 */ /* 0x000fc00000000000 */
        /* <DEDUP_REMOVED lines=10> */
.L_x_310:


//--------------------- .nv.global.init           --------------------------
	.section	.nv.global.init,"aw",@progbits
.nv.global.init:
	.type		$str$22,@object
	.size		$str$22,($str$23 - $str$22)
$str$22:
        /*0000*/ 	.byte	0x6b, 0x5f, 0x74, 0x69, 0x6c, 0x65, 0x5f, 0x63, 0x6f, 0x75, 0x6e, 0x74, 0x20, 0x3e, 0x3d, 0x20
        /*0010*/ 	.byte	0x31, 0x00
	.type		$str$23,@object
	.size		$str$23,(__unnamed_1 - $str$23)
$str$23:
        /*0012*/ 	.byte	0x2f, 0x74, 0x6d, 0x70, 0x2f, 0x63, 0x75, 0x74, 0x6c, 0x61, 0x73, 0x73, 0x5f, 0x73, 0x77, 0x65
        /*0022*/ 	.byte	0x65, 0x70, 0x5f, 0x73, 0x72, 0x63, 0x2f, 0x69, 0x6e, 0x63, 0x6c, 0x75, 0x64, 0x65, 0x2f, 0x63
        /*0032*/ 	.byte	0x75, 0x74, 0x6c, 0x61, 0x73, 0x73, 0x2f, 0x67, 0x65, 0x6d, 0x6d, 0x2f, 0x63, 0x6f, 0x6c, 0x6c
        /*0042*/ 	.byte	0x65, 0x63, 0x74, 0x69, 0x76, 0x65, 0x2f, 0x73, 0x6d, 0x39, 0x30, 0x5f, 0x6d, 0x6d, 0x61, 0x5f
        /*0052*/ 	.byte	0x74, 0x6d, 0x61, 0x5f, 0x67, 0x6d, 0x6d, 0x61, 0x5f, 0x73, 0x73, 0x5f, 0x77, 0x61, 0x72, 0x70
        /*0062*/ 	.byte	0x73, 0x70, 0x65, 0x63, 0x69, 0x61, 0x6c, 0x69, 0x7a, 0x65, 0x64, 0x2e, 0x68, 0x70, 0x70, 0x00
	.type		__unnamed_1,@object
	.size		__unnamed_1,(.L_0 - __unnamed_1)
__unnamed_1:
        /*0072*/ 	.byte	0x76, 0x6f, 0x69, 0x64, 0x20, 0x63, 0x75, 0x74, 0x6c, 0x61, 0x73, 0x73, 0x3a, 0x3a, 0x67, 0x65
        /* <DEDUP_REMOVED lines=179> */
        /*0bb2*/ 	.byte	0x65, 0x6e, 0x74, 0x69, 0x74, 0x79, 0x5d, 0x00
.L_0:


//--------------------- .nv.shared._ZN7cutlass13device_kernelINS_4gemm6kernel13GemmUniversalIN4cute5tupleIJiiiiEEENS1_10collective13CollectiveMmaINS1_34MainloopSm90TmaGmmaWarpSpecializedILi28ENS5_IJNS4_1CILi1EEESB_SB_EEENS1_32KernelTmaWarpSpecializedPingpongEEENS5_IJNSA_ILi64EEENSA_ILi192EEENSA_ILi16EEEEEENS_6half_tENS5_IJlSB_lEEESJ_SK_NS4_8TiledMMAINS4_8MMA_AtomIJNS4_4SM904GMMA26MMA_64x192x16_F32F16F16_SSILNSO_5MajorE0ELSQ_0ELNSO_7ScaleInE1ELSR_1EEEEEENS4_6LayoutISC_NS5_IJNSA_ILi0EEESV_SV_EEEEENS5_IJNS4_10UnderscoreESY_SY_EEEEENS4_13SM90_TMA_LOADENS4_14ComposedLayoutINS4_7SwizzleILi1ELi4ELi3EEENS4_18smem_ptr_flag_bitsILi16EEENSU_INS5_IJNSA_ILi8EEESH_EEENS5_IJSH_SB_EEEEEEEvNS4_8identityES11_S1B_vS1C_EENS_8epilogue10collective6detail29Sm90TmaWarpSpecializedAdapterINS1F_15DefaultEpilogueISJ_SK_SK_NS1E_6thread17LinearCombinationISJ_Li1EffLNS1J_9ScaleType4KindE0ELNS_15FloatRoundStyleE2ESJ_EENS1_15EpilogueDefaultEEEEEvvEEEEvNT_6ParamsE --------------------------
	.section	.nv.shared._ZN7cutlass13device_kernelINS_4gemm6kernel13GemmUniversalIN4cute5tupleIJiiiiEEENS1_10collective13CollectiveMmaINS1_34MainloopSm90TmaGmmaWarpSpecializedILi28ENS5_IJNS4_1CILi1EEESB_SB_EEENS1_32KernelTmaWarpSpecializedPingpongEEENS5_IJNSA_ILi64EEENSA_ILi192EEENSA_ILi16EEEEEENS_6half_tENS5_IJlSB_lEEESJ_SK_NS4_8TiledMMAINS4_8MMA_AtomIJNS4_4SM904GMMA26MMA_64x192x16_F32F16F16_SSILNSO_5MajorE0ELSQ_0ELNSO_7ScaleInE1ELSR_1EEEEEENS4_6LayoutISC_NS5_IJNSA_ILi0EEESV_SV_EEEEENS5_IJNS4_10UnderscoreESY_SY_EEEEENS4_13SM90_TMA_LOADENS4_14ComposedLayoutINS4_7SwizzleILi1ELi4ELi3EEENS4_18smem_ptr_flag_bitsILi16EEENSU_INS5_IJNSA_ILi8EEESH_EEENS5_IJSH_SB_EEEEEEEvNS4_8identityES11_S1B_vS1C_EENS_8epilogue10collective6detail29Sm90TmaWarpSpecializedAdapterINS1F_15DefaultEpilogueISJ_SK_SK_NS1E_6thread17LinearCombinationISJ_Li1EffLNS1J_9ScaleType4KindE0ELNS_15FloatRoundStyleE2ESJ_EENS1_15EpilogueDefaultEEEEEvvEEEEvNT_6ParamsE,"aw",@nobits
	.sectionflags	@""
	.align	16
	.zero		1024


//--------------------- .nv.shared.reserved.0     --------------------------
	.section	.nv.shared.reserved.0,"aw",@nobits
	.weak		__nv_reservedSMEM_offset_0_alias
	.size		__nv_reservedSMEM_offset_0_alias, 0, 0
	.other		__nv_reservedSMEM_offset_0_alias,@"STO_CUDA_RESERVED_SHARED STV_DEFAULT"
__nv_reservedSMEM_offset_0_alias:
	.zero		0


//--------------------- .nv.global                --------------------------
	.section	.nv.global,"aw",@nobits
.nv.global:
	.type		_ZN39_INTERNAL_08cdadc2_4_k_cu_4f42ea22_86404cute1_E,@object
	.size		_ZN39_INTERNAL_08cdadc2_4_k_cu_4f42ea22_86404cute1_E,(_ZN39_INTERNAL_08cdadc2_4_k_cu_4f42ea22_86404cuda3std3__45__cpo6cbeginE - _ZN39_INTERNAL_08cdadc2_4_k_cu_4f42ea22_86404cute1_E)
_ZN39_INTERNAL_08cdadc2_4_k_cu_4f42ea22_86404cute1_E:
	.zero		1
	.type		_ZN39_INTERNAL_08cdadc2_4_k_cu_4f42ea22_86404cuda3std3__45__cpo6cbeginE,@object
	.size		_ZN39_INTERNAL_08cdadc2_4_k_cu_4f42ea22_86404cuda3std3__45__cpo6cbeginE,(_ZN39_INTERNAL_08cdadc2_4_k_cu_4f42ea22_86404cuda3std3__48in_placeE - _ZN39_INTERNAL_08cdadc2_4_k_cu_4f42ea22_86404cuda3std3__45__cpo6cbeginE)
_ZN39_INTERNAL_08cdadc2_4_k_cu_4f42ea22_86404cuda3std3__45__cpo6cbeginE:
	.zero		1
	.type		_ZN39_INTERNAL_08cdadc2_4_k_cu_4f42ea22_86404cuda3std3__48in_placeE,@object
	.size		_ZN39_INTERNAL_08cdadc2_4_k_cu_4f42ea22_86404cuda3std3__48in_placeE,(_ZN39_INTERNAL_08cdadc2_4_k_cu_4f42ea22_86404cuda3std6ranges3__45__cpo9iter_moveE - _ZN39_INTERNAL_08cdadc2_4_k_cu_4f42ea22_86404cuda3std3__48in_placeE)
_ZN39_INTERNAL_08cdadc2_4_k_cu_4f42ea22_86404cuda3std3__48in_placeE:
	.zero		1
	.type		_ZN39_INTERNAL_08cdadc2_4_k_cu_4f42ea22_86404cuda3std6ranges3__45__cpo9iter_moveE,@object
	.size		_ZN39_INTERNAL_08cdadc2_4_k_cu_4f42ea22_86404cuda3std6ranges3__45__cpo9iter_moveE,(_ZN39_INTERNAL_08cdadc2_4_k_cu_4f42ea22_86404cuda3std3__45__cpo5beginE - _ZN39_INTERNAL_08cdadc2_4_k_cu_4f42ea22_86404cuda3std6ranges3__45__cpo9iter_moveE)
_ZN39_INTERNAL_08cdadc2_4_k_cu_4f42ea22_86404cuda3std6ranges3__45__cpo9iter_moveE:
	.zero		1
	.type		_ZN39_INTERNAL_08cdadc2_4_k_cu_4f42ea22_86404cuda3std3__45__cpo5beginE,@object
	.size		_ZN39_INTERNAL_08cdadc2_4_k_cu_4f42ea22_86404cuda3std3__45__cpo5beginE,(_ZN39_INTERNAL_08cdadc2_4_k_cu_4f42ea22_86404cuda3std3__441_GLOBAL__N__08cdadc2_4_k_cu_4f42ea22_86406ignoreE - _ZN39_INTERNAL_08cdadc2_4_k_cu_4f42ea22_86404cuda3std3__45__cpo5beginE)
_ZN39_INTERNAL_08cdadc2_4_k_cu_4f42ea22_86404cuda3std3__45__cpo5beginE:
	.zero		1
	.type		_ZN39_INTERNAL_08cdadc2_4_k_cu_4f42ea22_86404cuda3std3__441_GLOBAL__N__08cdadc2_4_k_cu_4f42ea22_86406ignoreE,@object
	.size		_ZN39_INTERNAL_08cdadc2_4_k_cu_4f42ea22_86404cuda3std3__441_GLOBAL__N__08cdadc2_4_k_cu_4f42ea22_86406ignoreE,(_ZN39_INTERNAL_08cdadc2_4_k_cu_4f42ea22_86404cute7productE - _ZN39_INTERNAL_08cdadc2_4_k_cu_4f42ea22_86404cuda3std3__441_GLOBAL__N__08cdadc2_4_k_cu_4f42ea22_86406ignoreE)
_ZN39_INTERNAL_08cdadc2_4_k_cu_4f42ea22_86404cuda3std3__441_GLOBAL__N__08cdadc2_4_k_cu_4f42ea22_86406ignoreE:
	.zero		1
	.type		_ZN39_INTERNAL_08cdadc2_4_k_cu_4f42ea22_86404cute7productE,@object
	.size		_ZN39_INTERNAL_08cdadc2_4_k_cu_4f42ea22_86404cute7productE,(_ZN39_INTERNAL_08cdadc2_4_k_cu_4f42ea22_86404cuda3std3__45__cpo3endE - _ZN39_INTERNAL_08cdadc2_4_k_cu_4f42ea22_86404cute7productE)
_ZN39_INTERNAL_08cdadc2_4_k_cu_4f42ea22_86404cute7productE:
	.zero		1
	.type		_ZN39_INTERNAL_08cdadc2_4_k_cu_4f42ea22_86404cuda3std3__45__cpo3endE,@object
	.size		_ZN39_INTERNAL_08cdadc2_4_k_cu_4f42ea22_86404cuda3std3__45__cpo3endE,(_ZN39_INTERNAL_08cdadc2_4_k_cu_4f42ea22_86404cuda3std3__419piecewise_constructE - _ZN39_INTERNAL_08cdadc2_4_k_cu_4f42ea22_86404cuda3std3__45__cpo3endE)
_ZN39_INTERNAL_08cdadc2_4_k_cu_4f42ea22_86404cuda3std3__45__cpo3endE:
	.zero		1
	.type		_ZN39_INTERNAL_08cdadc2_4_k_cu_4f42ea22_86404cuda3std3__419piecewise_constructE,@object
	.size		_ZN39_INTERNAL_08cdadc2_4_k_cu_4f42ea22_86404cuda3std3__419piecewise_constructE,(_ZN39_INTERNAL_08cdadc2_4_k_cu_4f42ea22_86404cuda3std3__45__cpo4cendE - _ZN39_INTERNAL_08cdadc2_4_k_cu_4f42ea22_86404cuda3std3__419piecewise_constructE)
_ZN39_INTERNAL_08cdadc2_4_k_cu_4f42ea22_86404cuda3std3__419piecewise_constructE:
	.zero		1
	.type		_ZN39_INTERNAL_08cdadc2_4_k_cu_4f42ea22_86404cuda3std3__45__cpo4cendE,@object
	.size		_ZN39_INTERNAL_08cdadc2_4_k_cu_4f42ea22_86404cuda3std3__45__cpo4cendE,(_ZN39_INTERNAL_08cdadc2_4_k_cu_4f42ea22_86404cuda3std6ranges3__45__cpo4swapE - _ZN39_INTERNAL_08cdadc2_4_k_cu_4f42ea22_86404cuda3std3__45__cpo4cendE)
_ZN39_INTERNAL_08cdadc2_4_k_cu_4f42ea22_86404cuda3std3__45__cpo4cendE:
	.zero		1
	.type		_ZN39_INTERNAL_08cdadc2_4_k_cu_4f42ea22_86404cuda3std6ranges3__45__cpo4swapE,@object
	.size		_ZN39_INTERNAL_08cdadc2_4_k_cu_4f42ea22_86404cuda3std6ranges3__45__cpo4swapE,(.L_8 - _ZN39_INTERNAL_08cdadc2_4_k_cu_4f42ea22_86404cuda3std6ranges3__45__cpo4swapE)
_ZN39_INTERNAL_08cdadc2_4_k_cu_4f42ea22_86404cuda3std6ranges3__45__cpo4swapE:
	.zero		1
.L_8:


//--------------------- .nv.constant0._ZN7cutlass13device_kernelINS_4gemm6kernel13GemmUniversalIN4cute5tupleIJiiiiEEENS1_10collective13CollectiveMmaINS1_34MainloopSm90TmaGmmaWarpSpecializedILi28ENS5_IJNS4_1CILi1EEESB_SB_EEENS1_32KernelTmaWarpSpecializedPingpongEEENS5_IJNSA_ILi64EEENSA_ILi192EEENSA_ILi16EEEEEENS_6half_tENS5_IJlSB_lEEESJ_SK_NS4_8TiledMMAINS4_8MMA_AtomIJNS4_4SM904GMMA26MMA_64x192x16_F32F16F16_SSILNSO_5MajorE0ELSQ_0ELNSO_7ScaleInE1ELSR_1EEEEEENS4_6LayoutISC_NS5_IJNSA_ILi0EEESV_SV_EEEEENS5_IJNS4_10UnderscoreESY_SY_EEEEENS4_13SM90_TMA_LOADENS4_14ComposedLayoutINS4_7SwizzleILi1ELi4ELi3EEENS4_18smem_ptr_flag_bitsILi16EEENSU_INS5_IJNSA_ILi8EEESH_EEENS5_IJSH_SB_EEEEEEEvNS4_8identityES11_S1B_vS1C_EENS_8epilogue10collective6detail29Sm90TmaWarpSpecializedAdapterINS1F_15DefaultEpilogueISJ_SK_SK_NS1E_6thread17LinearCombinationISJ_Li1EffLNS1J_9ScaleType4KindE0ELNS_15FloatRoundStyleE2ESJ_EENS1_15EpilogueDefaultEEEEEvvEEEEvNT_6ParamsE --------------------------
	.section	.nv.constant0._ZN7cutlass13device_kernelINS_4gemm6kernel13GemmUniversalIN4cute5tupleIJiiiiEEENS1_10collective13CollectiveMmaINS1_34MainloopSm90TmaGmmaWarpSpecializedILi28ENS5_IJNS4_1CILi1EEESB_SB_EEENS1_32KernelTmaWarpSpecializedPingpongEEENS5_IJNSA_ILi64EEENSA_ILi192EEENSA_ILi16EEEEEENS_6half_tENS5_IJlSB_lEEESJ_SK_NS4_8TiledMMAINS4_8MMA_AtomIJNS4_4SM904GMMA26MMA_64x192x16_F32F16F16_SSILNSO_5MajorE0ELSQ_0ELNSO_7ScaleInE1ELSR_1EEEEEENS4_6LayoutISC_NS5_IJNSA_ILi0EEESV_SV_EEEEENS5_IJNS4_10UnderscoreESY_SY_EEEEENS4_13SM90_TMA_LOADENS4_14ComposedLayoutINS4_7SwizzleILi1ELi4ELi3EEENS4_18smem_ptr_flag_bitsILi16EEENSU_INS5_IJNSA_ILi8EEESH_EEENS5_IJSH_SB_EEEEEEEvNS4_8identityES11_S1B_vS1C_EENS_8epilogue10collective6detail29Sm90TmaWarpSpecializedAdapterINS1F_15DefaultEpilogueISJ_SK_SK_NS1E_6thread17LinearCombinationISJ_Li1EffLNS1J_9ScaleType4KindE0ELNS_15FloatRoundStyleE2ESJ_EENS1_15EpilogueDefaultEEEEEvvEEEEvNT_6ParamsE,"a",@progbits
	.sectionflags	@""
	.align	4
.nv.constant0._ZN7cutlass13device_kernelINS_4gemm6kernel13GemmUniversalIN4cute5tupleIJiiiiEEENS1_10collective13CollectiveMmaINS1_34MainloopSm90TmaGmmaWarpSpecializedILi28ENS5_IJNS4_1CILi1EEESB_SB_EEENS1_32KernelTmaWarpSpecializedPingpongEEENS5_IJNSA_ILi64EEENSA_ILi192EEENSA_ILi16EEEEEENS_6half_tENS5_IJlSB_lEEESJ_SK_NS4_8TiledMMAINS4_8MMA_AtomIJNS4_4SM904GMMA26MMA_64x192x16_F32F16F16_SSILNSO_5MajorE0ELSQ_0ELNSO_7ScaleInE1ELSR_1EEEEEENS4_6LayoutISC_NS5_IJNSA_ILi0EEESV_SV_EEEEENS5_IJNS4_10UnderscoreESY_SY_EEEEENS4_13SM90_TMA_LOADENS4_14ComposedLayoutINS4_7SwizzleILi1ELi4ELi3EEENS4_18smem_ptr_flag_bitsILi16EEENSU_INS5_IJNSA_ILi8EEESH_EEENS5_IJSH_SB_EEEEEEEvNS4_8identityES11_S1B_vS1C_EENS_8epilogue10collective6detail29Sm90TmaWarpSpecializedAdapterINS1F_15DefaultEpilogueISJ_SK_SK_NS1E_6thread17LinearCombinationISJ_Li1EffLNS1J_9ScaleType4KindE0ELNS_15FloatRoundStyleE2ESJ_EENS1_15EpilogueDefaultEEEEEvvEEEEvNT_6ParamsE:
	.zero		1664


//--------------------- SYMBOLS --------------------------

	.type		.nv.reservedSmem.offset0,@object
	.size		.nv.reservedSmem.offset0,0x4
	.type		__assertfail,@function
